//
// Generated by NVIDIA NVVM Compiler
//
// Compiler Build ID: CL-36424714
// Cuda compilation tools, release 13.0, V13.0.88
// Based on NVVM 20.0.0
//

.version 9.0
.target sm_100
.address_size 64

	// .globl	_Z11firstkernelPdS_S_id

.visible .entry _Z11firstkernelPdS_S_id(
	.param .u64 .ptr .align 1 _Z11firstkernelPdS_S_id_param_0,
	.param .u64 .ptr .align 1 _Z11firstkernelPdS_S_id_param_1,
	.param .u64 .ptr .align 1 _Z11firstkernelPdS_S_id_param_2,
	.param .u32 _Z11firstkernelPdS_S_id_param_3,
	.param .f64 _Z11firstkernelPdS_S_id_param_4
)
{
	.reg .pred 	%p<11>;
	.reg .b32 	%r<41>;
	.reg .b64 	%rd<53>;
	.reg .b64 	%fd<71>;

	ld.param.u64 	%rd7, [_Z11firstkernelPdS_S_id_param_0];
	ld.param.u64 	%rd8, [_Z11firstkernelPdS_S_id_param_1];
	ld.param.u64 	%rd6, [_Z11firstkernelPdS_S_id_param_2];
	ld.param.u32 	%r19, [_Z11firstkernelPdS_S_id_param_3];
	ld.param.f64 	%fd13, [_Z11firstkernelPdS_S_id_param_4];
	cvta.to.global.u64 	%rd1, %rd8;
	cvta.to.global.u64 	%rd2, %rd7;
	mov.u32 	%r20, %ctaid.y;
	mov.u32 	%r21, %ntid.y;
	mov.u32 	%r22, %tid.y;
	mad.lo.s32 	%r1, %r20, %r21, %r22;
	mov.u32 	%r23, %ctaid.x;
	mov.u32 	%r24, %ntid.x;
	mov.u32 	%r25, %tid.x;
	mad.lo.s32 	%r2, %r23, %r24, %r25;
	cvt.rn.f64.s32 	%fd14, %r19;
	mul.f64 	%fd15, %fd13, %fd14;
	cvt.rzi.s32.f64 	%r3, %fd15;
	max.s32 	%r26, %r1, %r2;
	setp.ge.s32 	%p1, %r26, %r3;
	@%p1 bra 	$L__BB0_14;
	setp.lt.s32 	%p2, %r19, 1;
	mov.f64 	%fd70, 0d0000000000000000;
	@%p2 bra 	$L__BB0_13;
	mul.lo.s32 	%r4, %r19, %r1;
	and.b32  	%r5, %r19, 7;
	setp.lt.u32 	%p3, %r19, 8;
	mov.b32 	%r39, 0;
	mov.f64 	%fd70, 0d0000000000000000;
	@%p3 bra 	$L__BB0_5;
	and.b32  	%r39, %r19, 2147483640;
	neg.s32 	%r37, %r39;
	shl.b32 	%r8, %r3, 3;
	mul.wide.u32 	%rd9, %r4, 8;
	add.s64 	%rd10, %rd9, %rd2;
	add.s64 	%rd52, %rd10, 32;
	mov.f64 	%fd70, 0d0000000000000000;
	mul.wide.s32 	%rd13, %r3, 8;
	mov.u32 	%r36, %r2;
$L__BB0_4:
	.pragma "nounroll";
	ld.global.f64 	%fd20, [%rd52+-32];
	mul.wide.s32 	%rd11, %r36, 8;
	add.s64 	%rd12, %rd1, %rd11;
	ld.global.f64 	%fd21, [%rd12];
	fma.rn.f64 	%fd22, %fd20, %fd21, %fd70;
	ld.global.f64 	%fd23, [%rd52+-24];
	add.s64 	%rd14, %rd12, %rd13;
	ld.global.f64 	%fd24, [%rd14];
	fma.rn.f64 	%fd25, %fd23, %fd24, %fd22;
	ld.global.f64 	%fd26, [%rd52+-16];
	add.s64 	%rd15, %rd14, %rd13;
	ld.global.f64 	%fd27, [%rd15];
	fma.rn.f64 	%fd28, %fd26, %fd27, %fd25;
	ld.global.f64 	%fd29, [%rd52+-8];
	add.s64 	%rd16, %rd15, %rd13;
	ld.global.f64 	%fd30, [%rd16];
	fma.rn.f64 	%fd31, %fd29, %fd30, %fd28;
	ld.global.f64 	%fd32, [%rd52];
	add.s64 	%rd17, %rd16, %rd13;
	ld.global.f64 	%fd33, [%rd17];
	fma.rn.f64 	%fd34, %fd32, %fd33, %fd31;
	ld.global.f64 	%fd35, [%rd52+8];
	add.s64 	%rd18, %rd17, %rd13;
	ld.global.f64 	%fd36, [%rd18];
	fma.rn.f64 	%fd37, %fd35, %fd36, %fd34;
	ld.global.f64 	%fd38, [%rd52+16];
	add.s64 	%rd19, %rd18, %rd13;
	ld.global.f64 	%fd39, [%rd19];
	fma.rn.f64 	%fd40, %fd38, %fd39, %fd37;
	ld.global.f64 	%fd41, [%rd52+24];
	add.s64 	%rd20, %rd19, %rd13;
	ld.global.f64 	%fd42, [%rd20];
	fma.rn.f64 	%fd70, %fd41, %fd42, %fd40;
	add.s32 	%r37, %r37, 8;
	add.s32 	%r36, %r36, %r8;
	add.s64 	%rd52, %rd52, 64;
	setp.ne.s32 	%p4, %r37, 0;
	@%p4 bra 	$L__BB0_4;
$L__BB0_5:
	setp.eq.s32 	%p5, %r5, 0;
	@%p5 bra 	$L__BB0_13;
	and.b32  	%r14, %r19, 3;
	setp.lt.u32 	%p6, %r5, 4;
	@%p6 bra 	$L__BB0_8;
	add.s32 	%r28, %r39, %r4;
	mul.wide.u32 	%rd21, %r28, 8;
	add.s64 	%rd22, %rd2, %rd21;
	ld.global.f64 	%fd44, [%rd22];
	mad.lo.s32 	%r29, %r39, %r3, %r2;
	mul.wide.s32 	%rd23, %r29, 8;
	add.s64 	%rd24, %rd1, %rd23;
	ld.global.f64 	%fd45, [%rd24];
	fma.rn.f64 	%fd46, %fd44, %fd45, %fd70;
	cvt.u64.u32 	%rd25, %r4;
	cvt.u64.u32 	%rd26, %r39;
	add.s64 	%rd27, %rd26, %rd25;
	shl.b64 	%rd28, %rd27, 3;
	add.s64 	%rd29, %rd2, %rd28;
	ld.global.f64 	%fd47, [%rd29+8];
	mul.wide.s32 	%rd30, %r3, 8;
	add.s64 	%rd31, %rd24, %rd30;
	ld.global.f64 	%fd48, [%rd31];
	fma.rn.f64 	%fd49, %fd47, %fd48, %fd46;
	ld.global.f64 	%fd50, [%rd29+16];
	add.s64 	%rd32, %rd31, %rd30;
	ld.global.f64 	%fd51, [%rd32];
	fma.rn.f64 	%fd52, %fd50, %fd51, %fd49;
	ld.global.f64 	%fd53, [%rd29+24];
	add.s64 	%rd33, %rd32, %rd30;
	ld.global.f64 	%fd54, [%rd33];
	fma.rn.f64 	%fd70, %fd53, %fd54, %fd52;
	add.s32 	%r39, %r39, 4;
$L__BB0_8:
	setp.eq.s32 	%p7, %r14, 0;
	@%p7 bra 	$L__BB0_13;
	setp.eq.s32 	%p8, %r14, 1;
	@%p8 bra 	$L__BB0_11;
	add.s32 	%r30, %r39, %r4;
	mul.wide.u32 	%rd34, %r30, 8;
	add.s64 	%rd35, %rd2, %rd34;
	ld.global.f64 	%fd56, [%rd35];
	mad.lo.s32 	%r31, %r39, %r3, %r2;
	mul.wide.s32 	%rd36, %r31, 8;
	add.s64 	%rd37, %rd1, %rd36;
	ld.global.f64 	%fd57, [%rd37];
	fma.rn.f64 	%fd58, %fd56, %fd57, %fd70;
	cvt.u64.u32 	%rd38, %r4;
	cvt.u64.u32 	%rd39, %r39;
	add.s64 	%rd40, %rd39, %rd38;
	shl.b64 	%rd41, %rd40, 3;
	add.s64 	%rd42, %rd2, %rd41;
	ld.global.f64 	%fd59, [%rd42+8];
	mul.wide.s32 	%rd43, %r3, 8;
	add.s64 	%rd44, %rd37, %rd43;
	ld.global.f64 	%fd60, [%rd44];
	fma.rn.f64 	%fd70, %fd59, %fd60, %fd58;
	add.s32 	%r39, %r39, 2;
$L__BB0_11:
	and.b32  	%r32, %r19, 1;
	setp.eq.b32 	%p9, %r32, 1;
	not.pred 	%p10, %p9;
	@%p10 bra 	$L__BB0_13;
	add.s32 	%r33, %r39, %r4;
	mul.wide.u32 	%rd45, %r33, 8;
	add.s64 	%rd46, %rd2, %rd45;
	ld.global.f64 	%fd61, [%rd46];
	mad.lo.s32 	%r34, %r39, %r3, %r2;
	mul.wide.s32 	%rd47, %r34, 8;
	add.s64 	%rd48, %rd1, %rd47;
	ld.global.f64 	%fd62, [%rd48];
	fma.rn.f64 	%fd70, %fd61, %fd62, %fd70;
$L__BB0_13:
	mad.lo.s32 	%r35, %r3, %r1, %r2;
	cvta.to.global.u64 	%rd49, %rd6;
	mul.wide.s32 	%rd50, %r35, 8;
	add.s64 	%rd51, %rd49, %rd50;
	st.global.f64 	[%rd51], %fd70;
$L__BB0_14:
	ret;

}
	// .globl	_Z12secondKernelPdS_S_id
.visible .entry _Z12secondKernelPdS_S_id(
	.param .u64 .ptr .align 1 _Z12secondKernelPdS_S_id_param_0,
	.param .u64 .ptr .align 1 _Z12secondKernelPdS_S_id_param_1,
	.param .u64 .ptr .align 1 _Z12secondKernelPdS_S_id_param_2,
	.param .u32 _Z12secondKernelPdS_S_id_param_3,
	.param .f64 _Z12secondKernelPdS_S_id_param_4
)
{
	.reg .pred 	%p<12>;
	.reg .b32 	%r<41>;
	.reg .b64 	%rd<53>;
	.reg .b64 	%fd<74>;

	ld.param.u64 	%rd7, [_Z12secondKernelPdS_S_id_param_0];
	ld.param.u64 	%rd8, [_Z12secondKernelPdS_S_id_param_1];
	ld.param.u64 	%rd6, [_Z12secondKernelPdS_S_id_param_2];
	ld.param.u32 	%r19, [_Z12secondKernelPdS_S_id_param_3];
	ld.param.f64 	%fd14, [_Z12secondKernelPdS_S_id_param_4];
	cvta.to.global.u64 	%rd1, %rd8;
	cvta.to.global.u64 	%rd2, %rd7;
	mov.u32 	%r20, %ctaid.y;
	mov.u32 	%r21, %ntid.y;
	mov.u32 	%r22, %tid.y;
	mad.lo.s32 	%r1, %r20, %r21, %r22;
	mov.u32 	%r23, %ctaid.x;
	mov.u32 	%r24, %ntid.x;
	mov.u32 	%r25, %tid.x;
	mad.lo.s32 	%r2, %r23, %r24, %r25;
	cvt.rn.f64.s32 	%fd1, %r19;
	mul.f64 	%fd15, %fd14, %fd1;
	cvt.rzi.s32.f64 	%r26, %fd15;
	setp.ge.s32 	%p1, %r1, %r26;
	@%p1 bra 	$L__BB1_15;
	mov.f64 	%fd16, 0d3FF0000000000000;
	sub.f64 	%fd17, %fd16, %fd14;
	mul.f64 	%fd18, %fd17, %fd1;
	cvt.rzi.s32.f64 	%r3, %fd18;
	setp.ge.s32 	%p2, %r2, %r3;
	@%p2 bra 	$L__BB1_15;
	setp.lt.s32 	%p3, %r19, 1;
	mov.f64 	%fd73, 0d0000000000000000;
	@%p3 bra 	$L__BB1_14;
	mul.lo.s32 	%r4, %r19, %r1;
	and.b32  	%r5, %r19, 7;
	setp.lt.u32 	%p4, %r19, 8;
	mov.b32 	%r39, 0;
	mov.f64 	%fd73, 0d0000000000000000;
	@%p4 bra 	$L__BB1_6;
	and.b32  	%r39, %r19, 2147483640;
	neg.s32 	%r37, %r39;
	shl.b32 	%r8, %r3, 3;
	mul.wide.u32 	%rd9, %r4, 8;
	add.s64 	%rd10, %rd9, %rd2;
	add.s64 	%rd52, %rd10, 32;
	mov.f64 	%fd73, 0d0000000000000000;
	mul.wide.s32 	%rd13, %r3, 8;
	mov.u32 	%r36, %r2;
$L__BB1_5:
	.pragma "nounroll";
	ld.global.f64 	%fd23, [%rd52+-32];
	mul.wide.s32 	%rd11, %r36, 8;
	add.s64 	%rd12, %rd1, %rd11;
	ld.global.f64 	%fd24, [%rd12];
	fma.rn.f64 	%fd25, %fd23, %fd24, %fd73;
	ld.global.f64 	%fd26, [%rd52+-24];
	add.s64 	%rd14, %rd12, %rd13;
	ld.global.f64 	%fd27, [%rd14];
	fma.rn.f64 	%fd28, %fd26, %fd27, %fd25;
	ld.global.f64 	%fd29, [%rd52+-16];
	add.s64 	%rd15, %rd14, %rd13;
	ld.global.f64 	%fd30, [%rd15];
	fma.rn.f64 	%fd31, %fd29, %fd30, %fd28;
	ld.global.f64 	%fd32, [%rd52+-8];
	add.s64 	%rd16, %rd15, %rd13;
	ld.global.f64 	%fd33, [%rd16];
	fma.rn.f64 	%fd34, %fd32, %fd33, %fd31;
	ld.global.f64 	%fd35, [%rd52];
	add.s64 	%rd17, %rd16, %rd13;
	ld.global.f64 	%fd36, [%rd17];
	fma.rn.f64 	%fd37, %fd35, %fd36, %fd34;
	ld.global.f64 	%fd38, [%rd52+8];
	add.s64 	%rd18, %rd17, %rd13;
	ld.global.f64 	%fd39, [%rd18];
	fma.rn.f64 	%fd40, %fd38, %fd39, %fd37;
	ld.global.f64 	%fd41, [%rd52+16];
	add.s64 	%rd19, %rd18, %rd13;
	ld.global.f64 	%fd42, [%rd19];
	fma.rn.f64 	%fd43, %fd41, %fd42, %fd40;
	ld.global.f64 	%fd44, [%rd52+24];
	add.s64 	%rd20, %rd19, %rd13;
	ld.global.f64 	%fd45, [%rd20];
	fma.rn.f64 	%fd73, %fd44, %fd45, %fd43;
	add.s32 	%r37, %r37, 8;
	add.s32 	%r36, %r36, %r8;
	add.s64 	%rd52, %rd52, 64;
	setp.ne.s32 	%p5, %r37, 0;
	@%p5 bra 	$L__BB1_5;
$L__BB1_6:
	setp.eq.s32 	%p6, %r5, 0;
	@%p6 bra 	$L__BB1_14;
	and.b32  	%r14, %r19, 3;
	setp.lt.u32 	%p7, %r5, 4;
	@%p7 bra 	$L__BB1_9;
	add.s32 	%r28, %r39, %r4;
	mul.wide.u32 	%rd21, %r28, 8;
	add.s64 	%rd22, %rd2, %rd21;
	ld.global.f64 	%fd47, [%rd22];
	mad.lo.s32 	%r29, %r39, %r3, %r2;
	mul.wide.s32 	%rd23, %r29, 8;
	add.s64 	%rd24, %rd1, %rd23;
	ld.global.f64 	%fd48, [%rd24];
	fma.rn.f64 	%fd49, %fd47, %fd48, %fd73;
	cvt.u64.u32 	%rd25, %r4;
	cvt.u64.u32 	%rd26, %r39;
	add.s64 	%rd27, %rd26, %rd25;
	shl.b64 	%rd28, %rd27, 3;
	add.s64 	%rd29, %rd2, %rd28;
	ld.global.f64 	%fd50, [%rd29+8];
	mul.wide.s32 	%rd30, %r3, 8;
	add.s64 	%rd31, %rd24, %rd30;
	ld.global.f64 	%fd51, [%rd31];
	fma.rn.f64 	%fd52, %fd50, %fd51, %fd49;
	ld.global.f64 	%fd53, [%rd29+16];
	add.s64 	%rd32, %rd31, %rd30;
	ld.global.f64 	%fd54, [%rd32];
	fma.rn.f64 	%fd55, %fd53, %fd54, %fd52;
	ld.global.f64 	%fd56, [%rd29+24];
	add.s64 	%rd33, %rd32, %rd30;
	ld.global.f64 	%fd57, [%rd33];
	fma.rn.f64 	%fd73, %fd56, %fd57, %fd55;
	add.s32 	%r39, %r39, 4;
$L__BB1_9:
	setp.eq.s32 	%p8, %r14, 0;
	@%p8 bra 	$L__BB1_14;
	setp.eq.s32 	%p9, %r14, 1;
	@%p9 bra 	$L__BB1_12;
	add.s32 	%r30, %r39, %r4;
	mul.wide.u32 	%rd34, %r30, 8;
	add.s64 	%rd35, %rd2, %rd34;
	ld.global.f64 	%fd59, [%rd35];
	mad.lo.s32 	%r31, %r39, %r3, %r2;
	mul.wide.s32 	%rd36, %r31, 8;
	add.s64 	%rd37, %rd1, %rd36;
	ld.global.f64 	%fd60, [%rd37];
	fma.rn.f64 	%fd61, %fd59, %fd60, %fd73;
	cvt.u64.u32 	%rd38, %r4;
	cvt.u64.u32 	%rd39, %r39;
	add.s64 	%rd40, %rd39, %rd38;
	shl.b64 	%rd41, %rd40, 3;
	add.s64 	%rd42, %rd2, %rd41;
	ld.global.f64 	%fd62, [%rd42+8];
	mul.wide.s32 	%rd43, %r3, 8;
	add.s64 	%rd44, %rd37, %rd43;
	ld.global.f64 	%fd63, [%rd44];
	fma.rn.f64 	%fd73, %fd62, %fd63, %fd61;
	add.s32 	%r39, %r39, 2;
$L__BB1_12:
	and.b32  	%r32, %r19, 1;
	setp.eq.b32 	%p10, %r32, 1;
	not.pred 	%p11, %p10;
	@%p11 bra 	$L__BB1_14;
	add.s32 	%r33, %r39, %r4;
	mul.wide.u32 	%rd45, %r33, 8;
	add.s64 	%rd46, %rd2, %rd45;
	ld.global.f64 	%fd64, [%rd46];
	mad.lo.s32 	%r34, %r39, %r3, %r2;
	mul.wide.s32 	%rd47, %r34, 8;
	add.s64 	%rd48, %rd1, %rd47;
	ld.global.f64 	%fd65, [%rd48];
	fma.rn.f64 	%fd73, %fd64, %fd65, %fd73;
$L__BB1_14:
	mad.lo.s32 	%r35, %r3, %r1, %r2;
	cvta.to.global.u64 	%rd49, %rd6;
	mul.wide.s32 	%rd50, %r35, 8;
	add.s64 	%rd51, %rd49, %rd50;
	st.global.f64 	[%rd51], %fd73;
$L__BB1_15:
	ret;

}
	// .globl	_Z11thirdKernelPdS_S_id
.visible .entry _Z11thirdKernelPdS_S_id(
	.param .u64 .ptr .align 1 _Z11thirdKernelPdS_S_id_param_0,
	.param .u64 .ptr .align 1 _Z11thirdKernelPdS_S_id_param_1,
	.param .u64 .ptr .align 1 _Z11thirdKernelPdS_S_id_param_2,
	.param .u32 _Z11thirdKernelPdS_S_id_param_3,
	.param .f64 _Z11thirdKernelPdS_S_id_param_4
)
{
	.reg .pred 	%p<12>;
	.reg .b32 	%r<41>;
	.reg .b64 	%rd<53>;
	.reg .b64 	%fd<74>;

	ld.param.u64 	%rd7, [_Z11thirdKernelPdS_S_id_param_0];
	ld.param.u64 	%rd8, [_Z11thirdKernelPdS_S_id_param_1];
	ld.param.u64 	%rd6, [_Z11thirdKernelPdS_S_id_param_2];
	ld.param.u32 	%r19, [_Z11thirdKernelPdS_S_id_param_3];
	ld.param.f64 	%fd14, [_Z11thirdKernelPdS_S_id_param_4];
	cvta.to.global.u64 	%rd1, %rd8;
	cvta.to.global.u64 	%rd2, %rd7;
	mov.u32 	%r20, %ctaid.y;
	mov.u32 	%r21, %ntid.y;
	mov.u32 	%r22, %tid.y;
	mad.lo.s32 	%r1, %r20, %r21, %r22;
	mov.u32 	%r23, %ctaid.x;
	mov.u32 	%r24, %ntid.x;
	mov.u32 	%r25, %tid.x;
	mad.lo.s32 	%r2, %r23, %r24, %r25;
	cvt.rn.f64.s32 	%fd1, %r19;
	mov.f64 	%fd15, 0d3FF0000000000000;
	sub.f64 	%fd16, %fd15, %fd14;
	mul.f64 	%fd17, %fd16, %fd1;
	cvt.rzi.s32.f64 	%r26, %fd17;
	setp.ge.s32 	%p1, %r1, %r26;
	@%p1 bra 	$L__BB2_15;
	mul.f64 	%fd18, %fd14, %fd1;
	cvt.rzi.s32.f64 	%r3, %fd18;
	setp.ge.s32 	%p2, %r2, %r3;
	@%p2 bra 	$L__BB2_15;
	setp.lt.s32 	%p3, %r19, 1;
	mov.f64 	%fd73, 0d0000000000000000;
	@%p3 bra 	$L__BB2_14;
	mul.lo.s32 	%r4, %r19, %r1;
	and.b32  	%r5, %r19, 7;
	setp.lt.u32 	%p4, %r19, 8;
	mov.b32 	%r39, 0;
	mov.f64 	%fd73, 0d0000000000000000;
	@%p4 bra 	$L__BB2_6;
	and.b32  	%r39, %r19, 2147483640;
	neg.s32 	%r37, %r39;
	shl.b32 	%r8, %r3, 3;
	mul.wide.u32 	%rd9, %r4, 8;
	add.s64 	%rd10, %rd9, %rd2;
	add.s64 	%rd52, %rd10, 32;
	mov.f64 	%fd73, 0d0000000000000000;
	mul.wide.s32 	%rd13, %r3, 8;
	mov.u32 	%r36, %r2;
$L__BB2_5:
	.pragma "nounroll";
	ld.global.f64 	%fd23, [%rd52+-32];
	mul.wide.s32 	%rd11, %r36, 8;
	add.s64 	%rd12, %rd1, %rd11;
	ld.global.f64 	%fd24, [%rd12];
	fma.rn.f64 	%fd25, %fd23, %fd24, %fd73;
	ld.global.f64 	%fd26, [%rd52+-24];
	add.s64 	%rd14, %rd12, %rd13;
	ld.global.f64 	%fd27, [%rd14];
	fma.rn.f64 	%fd28, %fd26, %fd27, %fd25;
	ld.global.f64 	%fd29, [%rd52+-16];
	add.s64 	%rd15, %rd14, %rd13;
	ld.global.f64 	%fd30, [%rd15];
	fma.rn.f64 	%fd31, %fd29, %fd30, %fd28;
	ld.global.f64 	%fd32, [%rd52+-8];
	add.s64 	%rd16, %rd15, %rd13;
	ld.global.f64 	%fd33, [%rd16];
	fma.rn.f64 	%fd34, %fd32, %fd33, %fd31;
	ld.global.f64 	%fd35, [%rd52];
	add.s64 	%rd17, %rd16, %rd13;
	ld.global.f64 	%fd36, [%rd17];
	fma.rn.f64 	%fd37, %fd35, %fd36, %fd34;
	ld.global.f64 	%fd38, [%rd52+8];
	add.s64 	%rd18, %rd17, %rd13;
	ld.global.f64 	%fd39, [%rd18];
	fma.rn.f64 	%fd40, %fd38, %fd39, %fd37;
	ld.global.f64 	%fd41, [%rd52+16];
	add.s64 	%rd19, %rd18, %rd13;
	ld.global.f64 	%fd42, [%rd19];
	fma.rn.f64 	%fd43, %fd41, %fd42, %fd40;
	ld.global.f64 	%fd44, [%rd52+24];
	add.s64 	%rd20, %rd19, %rd13;
	ld.global.f64 	%fd45, [%rd20];
	fma.rn.f64 	%fd73, %fd44, %fd45, %fd43;
	add.s32 	%r37, %r37, 8;
	add.s32 	%r36, %r36, %r8;
	add.s64 	%rd52, %rd52, 64;
	setp.ne.s32 	%p5, %r37, 0;
	@%p5 bra 	$L__BB2_5;
$L__BB2_6:
	setp.eq.s32 	%p6, %r5, 0;
	@%p6 bra 	$L__BB2_14;
	and.b32  	%r14, %r19, 3;
	setp.lt.u32 	%p7, %r5, 4;
	@%p7 bra 	$L__BB2_9;
	add.s32 	%r28, %r39, %r4;
	mul.wide.u32 	%rd21, %r28, 8;
	add.s64 	%rd22, %rd2, %rd21;
	ld.global.f64 	%fd47, [%rd22];
	mad.lo.s32 	%r29, %r39, %r3, %r2;
	mul.wide.s32 	%rd23, %r29, 8;
	add.s64 	%rd24, %rd1, %rd23;
	ld.global.f64 	%fd48, [%rd24];
	fma.rn.f64 	%fd49, %fd47, %fd48, %fd73;
	cvt.u64.u32 	%rd25, %r4;
	cvt.u64.u32 	%rd26, %r39;
	add.s64 	%rd27, %rd26, %rd25;
	shl.b64 	%rd28, %rd27, 3;
	add.s64 	%rd29, %rd2, %rd28;
	ld.global.f64 	%fd50, [%rd29+8];
	mul.wide.s32 	%rd30, %r3, 8;
	add.s64 	%rd31, %rd24, %rd30;
	ld.global.f64 	%fd51, [%rd31];
	fma.rn.f64 	%fd52, %fd50, %fd51, %fd49;
	ld.global.f64 	%fd53, [%rd29+16];
	add.s64 	%rd32, %rd31, %rd30;
	ld.global.f64 	%fd54, [%rd32];
	fma.rn.f64 	%fd55, %fd53, %fd54, %fd52;
	ld.global.f64 	%fd56, [%rd29+24];
	add.s64 	%rd33, %rd32, %rd30;
	ld.global.f64 	%fd57, [%rd33];
	fma.rn.f64 	%fd73, %fd56, %fd57, %fd55;
	add.s32 	%r39, %r39, 4;
$L__BB2_9:
	setp.eq.s32 	%p8, %r14, 0;
	@%p8 bra 	$L__BB2_14;
	setp.eq.s32 	%p9, %r14, 1;
	@%p9 bra 	$L__BB2_12;
	add.s32 	%r30, %r39, %r4;
	mul.wide.u32 	%rd34, %r30, 8;
	add.s64 	%rd35, %rd2, %rd34;
	ld.global.f64 	%fd59, [%rd35];
	mad.lo.s32 	%r31, %r39, %r3, %r2;
	mul.wide.s32 	%rd36, %r31, 8;
	add.s64 	%rd37, %rd1, %rd36;
	ld.global.f64 	%fd60, [%rd37];
	fma.rn.f64 	%fd61, %fd59, %fd60, %fd73;
	cvt.u64.u32 	%rd38, %r4;
	cvt.u64.u32 	%rd39, %r39;
	add.s64 	%rd40, %rd39, %rd38;
	shl.b64 	%rd41, %rd40, 3;
	add.s64 	%rd42, %rd2, %rd41;
	ld.global.f64 	%fd62, [%rd42+8];
	mul.wide.s32 	%rd43, %r3, 8;
	add.s64 	%rd44, %rd37, %rd43;
	ld.global.f64 	%fd63, [%rd44];
	fma.rn.f64 	%fd73, %fd62, %fd63, %fd61;
	add.s32 	%r39, %r39, 2;
$L__BB2_12:
	and.b32  	%r32, %r19, 1;
	setp.eq.b32 	%p10, %r32, 1;
	not.pred 	%p11, %p10;
	@%p11 bra 	$L__BB2_14;
	add.s32 	%r33, %r39, %r4;
	mul.wide.u32 	%rd45, %r33, 8;
	add.s64 	%rd46, %rd2, %rd45;
	ld.global.f64 	%fd64, [%rd46];
	mad.lo.s32 	%r34, %r39, %r3, %r2;
	mul.wide.s32 	%rd47, %r34, 8;
	add.s64 	%rd48, %rd1, %rd47;
	ld.global.f64 	%fd65, [%rd48];
	fma.rn.f64 	%fd73, %fd64, %fd65, %fd73;
$L__BB2_14:
	mad.lo.s32 	%r35, %r3, %r1, %r2;
	cvta.to.global.u64 	%rd49, %rd6;
	mul.wide.s32 	%rd50, %r35, 8;
	add.s64 	%rd51, %rd49, %rd50;
	st.global.f64 	[%rd51], %fd73;
$L__BB2_15:
	ret;

}
	// .globl	_Z12fourthKernelPdS_S_id
.visible .entry _Z12fourthKernelPdS_S_id(
	.param .u64 .ptr .align 1 _Z12fourthKernelPdS_S_id_param_0,
	.param .u64 .ptr .align 1 _Z12fourthKernelPdS_S_id_param_1,
	.param .u64 .ptr .align 1 _Z12fourthKernelPdS_S_id_param_2,
	.param .u32 _Z12fourthKernelPdS_S_id_param_3,
	.param .f64 _Z12fourthKernelPdS_S_id_param_4
)
{
	.reg .pred 	%p<11>;
	.reg .b32 	%r<41>;
	.reg .b64 	%rd<53>;
	.reg .b64 	%fd<73>;

	ld.param.u64 	%rd7, [_Z12fourthKernelPdS_S_id_param_0];
	ld.param.u64 	%rd8, [_Z12fourthKernelPdS_S_id_param_1];
	ld.param.u64 	%rd6, [_Z12fourthKernelPdS_S_id_param_2];
	ld.param.u32 	%r19, [_Z12fourthKernelPdS_S_id_param_3];
	ld.param.f64 	%fd13, [_Z12fourthKernelPdS_S_id_param_4];
	cvta.to.global.u64 	%rd1, %rd8;
	cvta.to.global.u64 	%rd2, %rd7;
	mov.u32 	%r20, %ctaid.y;
	mov.u32 	%r21, %ntid.y;
	mov.u32 	%r22, %tid.y;
	mad.lo.s32 	%r1, %r20, %r21, %r22;
	mov.u32 	%r23, %ctaid.x;
	mov.u32 	%r24, %ntid.x;
	mov.u32 	%r25, %tid.x;
	mad.lo.s32 	%r2, %r23, %r24, %r25;
	cvt.rn.f64.s32 	%fd14, %r19;
	mov.f64 	%fd15, 0d3FF0000000000000;
	sub.f64 	%fd16, %fd15, %fd13;
	mul.f64 	%fd17, %fd16, %fd14;
	cvt.rzi.s32.f64 	%r3, %fd17;
	max.s32 	%r26, %r1, %r2;
	setp.ge.s32 	%p1, %r26, %r3;
	@%p1 bra 	$L__BB3_14;
	setp.lt.s32 	%p2, %r19, 1;
	mov.f64 	%fd72, 0d0000000000000000;
	@%p2 bra 	$L__BB3_13;
	mul.lo.s32 	%r4, %r19, %r1;
	and.b32  	%r5, %r19, 7;
	setp.lt.u32 	%p3, %r19, 8;
	mov.b32 	%r39, 0;
	mov.f64 	%fd72, 0d0000000000000000;
	@%p3 bra 	$L__BB3_5;
	and.b32  	%r39, %r19, 2147483640;
	neg.s32 	%r37, %r39;
	shl.b32 	%r8, %r3, 3;
	mul.wide.u32 	%rd9, %r4, 8;
	add.s64 	%rd10, %rd9, %rd2;
	add.s64 	%rd52, %rd10, 32;
	mov.f64 	%fd72, 0d0000000000000000;
	mul.wide.s32 	%rd13, %r3, 8;
	mov.u32 	%r36, %r2;
$L__BB3_4:
	.pragma "nounroll";
	ld.global.f64 	%fd22, [%rd52+-32];
	mul.wide.s32 	%rd11, %r36, 8;
	add.s64 	%rd12, %rd1, %rd11;
	ld.global.f64 	%fd23, [%rd12];
	fma.rn.f64 	%fd24, %fd22, %fd23, %fd72;
	ld.global.f64 	%fd25, [%rd52+-24];
	add.s64 	%rd14, %rd12, %rd13;
	ld.global.f64 	%fd26, [%rd14];
	fma.rn.f64 	%fd27, %fd25, %fd26, %fd24;
	ld.global.f64 	%fd28, [%rd52+-16];
	add.s64 	%rd15, %rd14, %rd13;
	ld.global.f64 	%fd29, [%rd15];
	fma.rn.f64 	%fd30, %fd28, %fd29, %fd27;
	ld.global.f64 	%fd31, [%rd52+-8];
	add.s64 	%rd16, %rd15, %rd13;
	ld.global.f64 	%fd32, [%rd16];
	fma.rn.f64 	%fd33, %fd31, %fd32, %fd30;
	ld.global.f64 	%fd34, [%rd52];
	add.s64 	%rd17, %rd16, %rd13;
	ld.global.f64 	%fd35, [%rd17];
	fma.rn.f64 	%fd36, %fd34, %fd35, %fd33;
	ld.global.f64 	%fd37, [%rd52+8];
	add.s64 	%rd18, %rd17, %rd13;
	ld.global.f64 	%fd38, [%rd18];
	fma.rn.f64 	%fd39, %fd37, %fd38, %fd36;
	ld.global.f64 	%fd40, [%rd52+16];
	add.s64 	%rd19, %rd18, %rd13;
	ld.global.f64 	%fd41, [%rd19];
	fma.rn.f64 	%fd42, %fd40, %fd41, %fd39;
	ld.global.f64 	%fd43, [%rd52+24];
	add.s64 	%rd20, %rd19, %rd13;
	ld.global.f64 	%fd44, [%rd20];
	fma.rn.f64 	%fd72, %fd43, %fd44, %fd42;
	add.s32 	%r37, %r37, 8;
	add.s32 	%r36, %r36, %r8;
	add.s64 	%rd52, %rd52, 64;
	setp.ne.s32 	%p4, %r37, 0;
	@%p4 bra 	$L__BB3_4;
$L__BB3_5:
	setp.eq.s32 	%p5, %r5, 0;
	@%p5 bra 	$L__BB3_13;
	and.b32  	%r14, %r19, 3;
	setp.lt.u32 	%p6, %r5, 4;
	@%p6 bra 	$L__BB3_8;
	add.s32 	%r28, %r39, %r4;
	mul.wide.u32 	%rd21, %r28, 8;
	add.s64 	%rd22, %rd2, %rd21;
	ld.global.f64 	%fd46, [%rd22];
	mad.lo.s32 	%r29, %r39, %r3, %r2;
	mul.wide.s32 	%rd23, %r29, 8;
	add.s64 	%rd24, %rd1, %rd23;
	ld.global.f64 	%fd47, [%rd24];
	fma.rn.f64 	%fd48, %fd46, %fd47, %fd72;
	cvt.u64.u32 	%rd25, %r4;
	cvt.u64.u32 	%rd26, %r39;
	add.s64 	%rd27, %rd26, %rd25;
	shl.b64 	%rd28, %rd27, 3;
	add.s64 	%rd29, %rd2, %rd28;
	ld.global.f64 	%fd49, [%rd29+8];
	mul.wide.s32 	%rd30, %r3, 8;
	add.s64 	%rd31, %rd24, %rd30;
	ld.global.f64 	%fd50, [%rd31];
	fma.rn.f64 	%fd51, %fd49, %fd50, %fd48;
	ld.global.f64 	%fd52, [%rd29+16];
	add.s64 	%rd32, %rd31, %rd30;
	ld.global.f64 	%fd53, [%rd32];
	fma.rn.f64 	%fd54, %fd52, %fd53, %fd51;
	ld.global.f64 	%fd55, [%rd29+24];
	add.s64 	%rd33, %rd32, %rd30;
	ld.global.f64 	%fd56, [%rd33];
	fma.rn.f64 	%fd72, %fd55, %fd56, %fd54;
	add.s32 	%r39, %r39, 4;
$L__BB3_8:
	setp.eq.s32 	%p7, %r14, 0;
	@%p7 bra 	$L__BB3_13;
	setp.eq.s32 	%p8, %r14, 1;
	@%p8 bra 	$L__BB3_11;
	add.s32 	%r30, %r39, %r4;
	mul.wide.u32 	%rd34, %r30, 8;
	add.s64 	%rd35, %rd2, %rd34;
	ld.global.f64 	%fd58, [%rd35];
	mad.lo.s32 	%r31, %r39, %r3, %r2;
	mul.wide.s32 	%rd36, %r31, 8;
	add.s64 	%rd37, %rd1, %rd36;
	ld.global.f64 	%fd59, [%rd37];
	fma.rn.f64 	%fd60, %fd58, %fd59, %fd72;
	cvt.u64.u32 	%rd38, %r4;
	cvt.u64.u32 	%rd39, %r39;
	add.s64 	%rd40, %rd39, %rd38;
	shl.b64 	%rd41, %rd40, 3;
	add.s64 	%rd42, %rd2, %rd41;
	ld.global.f64 	%fd61, [%rd42+8];
	mul.wide.s32 	%rd43, %r3, 8;
	add.s64 	%rd44, %rd37, %rd43;
	ld.global.f64 	%fd62, [%rd44];
	fma.rn.f64 	%fd72, %fd61, %fd62, %fd60;
	add.s32 	%r39, %r39, 2;
$L__BB3_11:
	and.b32  	%r32, %r19, 1;
	setp.eq.b32 	%p9, %r32, 1;
	not.pred 	%p10, %p9;
	@%p10 bra 	$L__BB3_13;
	add.s32 	%r33, %r39, %r4;
	mul.wide.u32 	%rd45, %r33, 8;
	add.s64 	%rd46, %rd2, %rd45;
	ld.global.f64 	%fd63, [%rd46];
	mad.lo.s32 	%r34, %r39, %r3, %r2;
	mul.wide.s32 	%rd47, %r34, 8;
	add.s64 	%rd48, %rd1, %rd47;
	ld.global.f64 	%fd64, [%rd48];
	fma.rn.f64 	%fd72, %fd63, %fd64, %fd72;
$L__BB3_13:
	mad.lo.s32 	%r35, %r3, %r1, %r2;
	cvta.to.global.u64 	%rd49, %rd6;
	mul.wide.s32 	%rd50, %r35, 8;
	add.s64 	%rd51, %rd49, %rd50;
	st.global.f64 	[%rd51], %fd72;
$L__BB3_14:
	ret;

}


// ===== COMPILED SASS (sm_100) =====

	.target	sm_100

	.elftype	@"ET_EXEC"


//--------------------- .note.nv.tkinfo           --------------------------
	.section	.note.nv.tkinfo,"",@"SHT_NOTE"
	.sectionflags	@"SHF_NOTE_NV_TKINFO"
	.tkinfo
        /*0018*/ 	.word	0x00000002
        /*0030*/ 	.string	""
        /*0030*/ 	.string	"ptxas"
        /*0030*/ 	.string	"Cuda compilation tools, release 13.0, V13.0.88"
        /*0030*/ 	.string	"Build cuda_13.0.r13.0/compiler.36424714_0"
        /*0030*/ 	.string	"-arch sm_100 -m 64 "



//--------------------- .note.nv.cuinfo           --------------------------
	.section	.note.nv.cuinfo,"",@"SHT_NOTE"
	.sectionflags	@"SHF_NOTE_NV_CUINFO"
        /*0018*/ 	.short	0x0002
        /*001a*/ 	.short	0x0064
        /*001c*/ 	.short	0x0082
	.zero		2


//--------------------- .nv.info                  --------------------------
	.section	.nv.info,"",@"SHT_CUDA_INFO"
	.align	4


	//----- nvinfo : EIATTR_REGCOUNT
	.align		4
        /*0000*/ 	.byte	0x04, 0x2f
        /*0002*/ 	.short	(.L_1 - .L_0)
	.align		4
.L_0:
        /*0004*/ 	.word	index@(_Z11firstkernelPdS_S_id)
        /*0008*/ 	.word	0x00000020


	//----- nvinfo : EIATTR_FRAME_SIZE
	.align		4
.L_1:
        /*000c*/ 	.byte	0x04, 0x11
        /*000e*/ 	.short	(.L_3 - .L_2)
	.align		4
.L_2:
        /*0010*/ 	.word	index@(_Z11firstkernelPdS_S_id)
        /*0014*/ 	.word	0x00000000


	//----- nvinfo : EIATTR_REGCOUNT
	.align		4
.L_3:
        /*0018*/ 	.byte	0x04, 0x2f
        /*001a*/ 	.short	(.L_5 - .L_4)
	.align		4
.L_4:
        /*001c*/ 	.word	index@(_Z12secondKernelPdS_S_id)
        /*0020*/ 	.word	0x00000020


	//----- nvinfo : EIATTR_FRAME_SIZE
	.align		4
.L_5:
        /*0024*/ 	.byte	0x04, 0x11
        /*0026*/ 	.short	(.L_7 - .L_6)
	.align		4
.L_6:
        /*0028*/ 	.word	index@(_Z12secondKernelPdS_S_id)
        /*002c*/ 	.word	0x00000000


	//----- nvinfo : EIATTR_REGCOUNT
	.align		4
.L_7:
        /*0030*/ 	.byte	0x04, 0x2f
        /*0032*/ 	.short	(.L_9 - .L_8)
	.align		4
.L_8:
        /*0034*/ 	.word	index@(_Z11thirdKernelPdS_S_id)
        /*0038*/ 	.word	0x00000020


	//----- nvinfo : EIATTR_FRAME_SIZE
	.align		4
.L_9:
        /*003c*/ 	.byte	0x04, 0x11
        /*003e*/ 	.short	(.L_11 - .L_10)
	.align		4
.L_10:
        /*0040*/ 	.word	index@(_Z11thirdKernelPdS_S_id)
        /*0044*/ 	.word	0x00000000


	//----- nvinfo : EIATTR_REGCOUNT
	.align		4
.L_11:
        /*0048*/ 	.byte	0x04, 0x2f
        /*004a*/ 	.short	(.L_13 - .L_12)
	.align		4
.L_12:
        /*004c*/ 	.word	index@(_Z12fourthKernelPdS_S_id)
        /*0050*/ 	.word	0x00000020


	//----- nvinfo : EIATTR_FRAME_SIZE
	.align		4
.L_13:
        /*0054*/ 	.byte	0x04, 0x11
        /*0056*/ 	.short	(.L_15 - .L_14)
	.align		4
.L_14:
        /*0058*/ 	.word	index@(_Z12fourthKernelPdS_S_id)
        /*005c*/ 	.word	0x00000000


	//----- nvinfo : EIATTR_MIN_STACK_SIZE
	.align		4
.L_15:
        /*0060*/ 	.byte	0x04, 0x12
        /*0062*/ 	.short	(.L_17 - .L_16)
	.align		4
.L_16:
        /*0064*/ 	.word	index@(_Z12fourthKernelPdS_S_id)
        /*0068*/ 	.word	0x00000000


	//----- nvinfo : EIATTR_MIN_STACK_SIZE
	.align		4
.L_17:
        /*006c*/ 	.byte	0x04, 0x12
        /*006e*/ 	.short	(.L_19 - .L_18)
	.align		4
.L_18:
        /*0070*/ 	.word	index@(_Z11thirdKernelPdS_S_id)
        /*0074*/ 	.word	0x00000000


	//----- nvinfo : EIATTR_MIN_STACK_SIZE
	.align		4
.L_19:
        /*0078*/ 	.byte	0x04, 0x12
        /*007a*/ 	.short	(.L_21 - .L_20)
	.align		4
.L_20:
        /*007c*/ 	.word	index@(_Z12secondKernelPdS_S_id)
        /*0080*/ 	.word	0x00000000


	//----- nvinfo : EIATTR_MIN_STACK_SIZE
	.align		4
.L_21:
        /*0084*/ 	.byte	0x04, 0x12
        /*0086*/ 	.short	(.L_23 - .L_22)
	.align		4
.L_22:
        /*0088*/ 	.word	index@(_Z11firstkernelPdS_S_id)
        /*008c*/ 	.word	0x00000000
.L_23:


//--------------------- .nv.compat                --------------------------
	.section	.nv.compat,"",@"SHT_CUDA_COMPAT_INFO"
	.align	4
        /*0000*/ 	.byte	0x02, 0x09, 0x00, 0x00, 0x02, 0x02, 0x01, 0x00, 0x02, 0x05, 0x05, 0x00, 0x03, 0x07, 0x01, 0x01
        /*0010*/ 	.byte	0x02, 0x03, 0x00, 0x00, 0x02, 0x06, 0x01, 0x00, 0x04, 0x0b, 0x08, 0x00, 0x01, 0x00, 0x00, 0x00
        /*0020*/ 	.byte	0x00, 0x00, 0x00, 0x00


//--------------------- .nv.info._Z12fourthKernelPdS_S_id --------------------------
	.section	.nv.info._Z12fourthKernelPdS_S_id,"",@"SHT_CUDA_INFO"
	.sectionflags	@""
	.align	4


	//----- nvinfo : EIATTR_CUDA_API_VERSION
	.align		4
        /*0000*/ 	.byte	0x04, 0x37
        /*0002*/ 	.short	(.L_25 - .L_24)
.L_24:
        /*0004*/ 	.word	0x00000082


	//----- nvinfo : EIATTR_KPARAM_INFO
	.align		4
.L_25:
        /*0008*/ 	.byte	0x04, 0x17
        /*000a*/ 	.short	(.L_27 - .L_26)
.L_26:
        /*000c*/ 	.word	0x00000000
        /*0010*/ 	.short	0x0004
        /*0012*/ 	.short	0x0020
        /*0014*/ 	.byte	0x00, 0xf0, 0x21, 0x00


	//----- nvinfo : EIATTR_KPARAM_INFO
	.align		4
.L_27:
        /*0018*/ 	.byte	0x04, 0x17
        /*001a*/ 	.short	(.L_29 - .L_28)
.L_28:
        /*001c*/ 	.word	0x00000000
        /*0020*/ 	.short	0x0003
        /*0022*/ 	.short	0x0018
        /*0024*/ 	.byte	0x00, 0xf0, 0x11, 0x00


	//----- nvinfo : EIATTR_KPARAM_INFO
	.align		4
.L_29:
        /*0028*/ 	.byte	0x04, 0x17
        /*002a*/ 	.short	(.L_31 - .L_30)
.L_30:
        /*002c*/ 	.word	0x00000000
        /*0030*/ 	.short	0x0002
        /*0032*/ 	.short	0x0010
        /*0034*/ 	.byte	0x00, 0xf5, 0x21, 0x00


	//----- nvinfo : EIATTR_KPARAM_INFO
	.align		4
.L_31:
        /*0038*/ 	.byte	0x04, 0x17
        /*003a*/ 	.short	(.L_33 - .L_32)
.L_32:
        /*003c*/ 	.word	0x00000000
        /*0040*/ 	.short	0x0001
        /*0042*/ 	.short	0x0008
        /*0044*/ 	.byte	0x00, 0xf5, 0x21, 0x00


	//----- nvinfo : EIATTR_KPARAM_INFO
	.align		4
.L_33:
        /*0048*/ 	.byte	0x04, 0x17
        /*004a*/ 	.short	(.L_35 - .L_34)
.L_34:
        /*004c*/ 	.word	0x00000000
        /*0050*/ 	.short	0x0000
        /*0052*/ 	.short	0x0000
        /*0054*/ 	.byte	0x00, 0xf5, 0x21, 0x00


	//----- nvinfo : EIATTR_SPARSE_MMA_MASK
	.align		4
.L_35:
        /*0058*/ 	.byte	0x03, 0x50
        /*005a*/ 	.short	0x0000


	//----- nvinfo : EIATTR_MAXREG_COUNT
	.align		4
        /*005c*/ 	.byte	0x03, 0x1b
        /*005e*/ 	.short	0x00ff


	//----- nvinfo : EIATTR_MERCURY_ISA_VERSION
	.align		4
        /*0060*/ 	.byte	0x03, 0x5f
        /*0062*/ 	.short	0x0101


	//----- nvinfo : EIATTR_VRC_CTA_INIT_COUNT
	.align		4
        /*0064*/ 	.byte	0x02, 0x4a
	.zero		1
	.zero		1


	//----- nvinfo : EIATTR_EXIT_INSTR_OFFSETS
	.align		4
        /*0068*/ 	.byte	0x04, 0x1c
        /*006a*/ 	.short	(.L_37 - .L_36)


	//   ....[0]....
.L_36:
        /*006c*/ 	.word	0x00000110


	//   ....[1]....
        /*0070*/ 	.word	0x00000920


	//----- nvinfo : EIATTR_CBANK_PARAM_SIZE
	.align		4
.L_37:
        /*0074*/ 	.byte	0x03, 0x19
        /*0076*/ 	.short	0x0028


	//----- nvinfo : EIATTR_PARAM_CBANK
	.align		4
        /*0078*/ 	.byte	0x04, 0x0a
        /*007a*/ 	.short	(.L_39 - .L_38)
	.align		4
.L_38:
        /*007c*/ 	.word	index@(.nv.constant0._Z12fourthKernelPdS_S_id)
        /*0080*/ 	.short	0x0380
        /*0082*/ 	.short	0x0028


	//----- nvinfo : EIATTR_SW_WAR
	.align		4
.L_39:
        /*0084*/ 	.byte	0x04, 0x36
        /*0086*/ 	.short	(.L_41 - .L_40)
.L_40:
        /*0088*/ 	.word	0x00000008
.L_41:


//--------------------- .nv.info._Z11thirdKernelPdS_S_id --------------------------
	.section	.nv.info._Z11thirdKernelPdS_S_id,"",@"SHT_CUDA_INFO"
	.sectionflags	@""
	.align	4


	//----- nvinfo : EIATTR_CUDA_API_VERSION
	.align		4
        /*0000*/ 	.byte	0x04, 0x37
        /*0002*/ 	.short	(.L_43 - .L_42)
.L_42:
        /*0004*/ 	.word	0x00000082


	//----- nvinfo : EIATTR_KPARAM_INFO
	.align		4
.L_43:
        /*0008*/ 	.byte	0x04, 0x17
        /*000a*/ 	.short	(.L_45 - .L_44)
.L_44:
        /*000c*/ 	.word	0x00000000
        /*0010*/ 	.short	0x0004
        /*0012*/ 	.short	0x0020
        /*0014*/ 	.byte	0x00, 0xf0, 0x21, 0x00


	//----- nvinfo : EIATTR_KPARAM_INFO
	.align		4
.L_45:
        /*0018*/ 	.byte	0x04, 0x17
        /*001a*/ 	.short	(.L_47 - .L_46)
.L_46:
        /*001c*/ 	.word	0x00000000
        /*0020*/ 	.short	0x0003
        /*0022*/ 	.short	0x0018
        /*0024*/ 	.byte	0x00, 0xf0, 0x11, 0x00


	//----- nvinfo : EIATTR_KPARAM_INFO
	.align		4
.L_47:
        /*0028*/ 	.byte	0x04, 0x17
        /*002a*/ 	.short	(.L_49 - .L_48)
.L_48:
        /*002c*/ 	.word	0x00000000
        /*0030*/ 	.short	0x0002
        /*0032*/ 	.short	0x0010
        /*0034*/ 	.byte	0x00, 0xf5, 0x21, 0x00


	//----- nvinfo : EIATTR_KPARAM_INFO
	.align		4
.L_49:
        /*0038*/ 	.byte	0x04, 0x17
        /*003a*/ 	.short	(.L_51 - .L_50)
.L_50:
        /*003c*/ 	.word	0x00000000
        /*0040*/ 	.short	0x0001
        /*0042*/ 	.short	0x0008
        /*0044*/ 	.byte	0x00, 0xf5, 0x21, 0x00


	//----- nvinfo : EIATTR_KPARAM_INFO
	.align		4
.L_51:
        /*0048*/ 	.byte	0x04, 0x17
        /*004a*/ 	.short	(.L_53 - .L_52)
.L_52:
        /*004c*/ 	.word	0x00000000
        /*0050*/ 	.short	0x0000
        /*0052*/ 	.short	0x0000
        /*0054*/ 	.byte	0x00, 0xf5, 0x21, 0x00


	//----- nvinfo : EIATTR_SPARSE_MMA_MASK
	.align		4
.L_53:
        /*0058*/ 	.byte	0x03, 0x50
        /*005a*/ 	.short	0x0000


	//----- nvinfo : EIATTR_MAXREG_COUNT
	.align		4
        /*005c*/ 	.byte	0x03, 0x1b
        /*005e*/ 	.short	0x00ff


	//----- nvinfo : EIATTR_MERCURY_ISA_VERSION
	.align		4
        /*0060*/ 	.byte	0x03, 0x5f
        /*0062*/ 	.short	0x0101


	//----- nvinfo : EIATTR_VRC_CTA_INIT_COUNT
	.align		4
        /*0064*/ 	.byte	0x02, 0x4a
	.zero		1
	.zero		1


	//----- nvinfo : EIATTR_EXIT_INSTR_OFFSETS
	.align		4
        /*0068*/ 	.byte	0x04, 0x1c
        /*006a*/ 	.short	(.L_55 - .L_54)


	//   ....[0]....
.L_54:
        /*006c*/ 	.word	0x00000100


	//   ....[1]....
        /*0070*/ 	.word	0x00000140


	//   ....[2]....
        /*0074*/ 	.word	0x00000950


	//----- nvinfo : EIATTR_CBANK_PARAM_SIZE
	.align		4
.L_55:
        /*0078*/ 	.byte	0x03, 0x19
        /*007a*/ 	.short	0x0028


	//----- nvinfo : EIATTR_PARAM_CBANK
	.align		4
        /*007c*/ 	.byte	0x04, 0x0a
        /*007e*/ 	.short	(.L_57 - .L_56)
	.align		4
.L_56:
        /*0080*/ 	.word	index@(.nv.constant0._Z11thirdKernelPdS_S_id)
        /*0084*/ 	.short	0x0380
        /*0086*/ 	.short	0x0028


	//----- nvinfo : EIATTR_SW_WAR
	.align		4
.L_57:
        /*0088*/ 	.byte	0x04, 0x36
        /*008a*/ 	.short	(.L_59 - .L_58)
.L_58:
        /*008c*/ 	.word	0x00000008
.L_59:


//--------------------- .nv.info._Z12secondKernelPdS_S_id --------------------------
	.section	.nv.info._Z12secondKernelPdS_S_id,"",@"SHT_CUDA_INFO"
	.sectionflags	@""
	.align	4


	//----- nvinfo : EIATTR_CUDA_API_VERSION
	.align		4
        /*0000*/ 	.byte	0x04, 0x37
        /*0002*/ 	.short	(.L_61 - .L_60)
.L_60:
        /*0004*/ 	.word	0x00000082


	//----- nvinfo : EIATTR_KPARAM_INFO
	.align		4
.L_61:
        /*0008*/ 	.byte	0x04, 0x17
        /*000a*/ 	.short	(.L_63 - .L_62)
.L_62:
        /*000c*/ 	.word	0x00000000
        /*0010*/ 	.short	0x0004
        /*0012*/ 	.short	0x0020
        /*0014*/ 	.byte	0x00, 0xf0, 0x21, 0x00


	//----- nvinfo : EIATTR_KPARAM_INFO
	.align		4
.L_63:
        /*0018*/ 	.byte	0x04, 0x17
        /*001a*/ 	.short	(.L_65 - .L_64)
.L_64:
        /*001c*/ 	.word	0x00000000
        /*0020*/ 	.short	0x0003
        /*0022*/ 	.short	0x0018
        /*0024*/ 	.byte	0x00, 0xf0, 0x11, 0x00


	//----- nvinfo : EIATTR_KPARAM_INFO
	.align		4
.L_65:
        /*0028*/ 	.byte	0x04, 0x17
        /*002a*/ 	.short	(.L_67 - .L_66)
.L_66:
        /*002c*/ 	.word	0x00000000
        /*0030*/ 	.short	0x0002
        /*0032*/ 	.short	0x0010
        /*0034*/ 	.byte	0x00, 0xf5, 0x21, 0x00


	//----- nvinfo : EIATTR_KPARAM_INFO
	.align		4
.L_67:
        /*0038*/ 	.byte	0x04, 0x17
        /*003a*/ 	.short	(.L_69 - .L_68)
.L_68:
        /*003c*/ 	.word	0x00000000
        /*0040*/ 	.short	0x0001
        /*0042*/ 	.short	0x0008
        /*0044*/ 	.byte	0x00, 0xf5, 0x21, 0x00


	//----- nvinfo : EIATTR_KPARAM_INFO
	.align		4
.L_69:
        /*0048*/ 	.byte	0x04, 0x17
        /*004a*/ 	.short	(.L_71 - .L_70)
.L_70:
        /*004c*/ 	.word	0x00000000
        /*0050*/ 	.short	0x0000
        /*0052*/ 	.short	0x0000
        /*0054*/ 	.byte	0x00, 0xf5, 0x21, 0x00


	//----- nvinfo : EIATTR_SPARSE_MMA_MASK
	.align		4
.L_71:
        /*0058*/ 	.byte	0x03, 0x50
        /*005a*/ 	.short	0x0000


	//----- nvinfo : EIATTR_MAXREG_COUNT
	.align		4
        /*005c*/ 	.byte	0x03, 0x1b
        /*005e*/ 	.short	0x00ff


	//----- nvinfo : EIATTR_MERCURY_ISA_VERSION
	.align		4
        /*0060*/ 	.byte	0x03, 0x5f
        /*0062*/ 	.short	0x0101


	//----- nvinfo : EIATTR_VRC_CTA_INIT_COUNT
	.align		4
        /*0064*/ 	.byte	0x02, 0x4a
	.zero		1
	.zero		1


	//----- nvinfo : EIATTR_EXIT_INSTR_OFFSETS
	.align		4
        /*0068*/ 	.byte	0x04, 0x1c
        /*006a*/ 	.short	(.L_73 - .L_72)


	//   ....[0]....
.L_72:
        /*006c*/ 	.word	0x000000f0


	//   ....[1]....
        /*0070*/ 	.word	0x00000140


	//   ....[2]....
        /*0074*/ 	.word	0x00000950


	//----- nvinfo : EIATTR_CBANK_PARAM_SIZE
	.align		4
.L_73:
        /*0078*/ 	.byte	0x03, 0x19
        /*007a*/ 	.short	0x0028


	//----- nvinfo : EIATTR_PARAM_CBANK
	.align		4
        /*007c*/ 	.byte	0x04, 0x0a
        /*007e*/ 	.short	(.L_75 - .L_74)
	.align		4
.L_74:
        /*0080*/ 	.word	index@(.nv.constant0._Z12secondKernelPdS_S_id)
        /*0084*/ 	.short	0x0380
        /*0086*/ 	.short	0x0028


	//----- nvinfo : EIATTR_SW_WAR
	.align		4
.L_75:
        /*0088*/ 	.byte	0x04, 0x36
        /*008a*/ 	.short	(.L_77 - .L_76)
.L_76:
        /*008c*/ 	.word	0x00000008
.L_77:


//--------------------- .nv.info._Z11firstkernelPdS_S_id --------------------------
	.section	.nv.info._Z11firstkernelPdS_S_id,"",@"SHT_CUDA_INFO"
	.sectionflags	@""
	.align	4


	//----- nvinfo : EIATTR_CUDA_API_VERSION
	.align		4
        /*0000*/ 	.byte	0x04, 0x37
        /*0002*/ 	.short	(.L_79 - .L_78)
.L_78:
        /*0004*/ 	.word	0x00000082


	//----- nvinfo : EIATTR_KPARAM_INFO
	.align		4
.L_79:
        /*0008*/ 	.byte	0x04, 0x17
        /*000a*/ 	.short	(.L_81 - .L_80)
.L_80:
        /*000c*/ 	.word	0x00000000
        /*0010*/ 	.short	0x0004
        /*0012*/ 	.short	0x0020
        /*0014*/ 	.byte	0x00, 0xf0, 0x21, 0x00


	//----- nvinfo : EIATTR_KPARAM_INFO
	.align		4
.L_81:
        /*0018*/ 	.byte	0x04, 0x17
        /*001a*/ 	.short	(.L_83 - .L_82)
.L_82:
        /*001c*/ 	.word	0x00000000
        /*0020*/ 	.short	0x0003
        /*0022*/ 	.short	0x0018
        /*0024*/ 	.byte	0x00, 0xf0, 0x11, 0x00


	//----- nvinfo : EIATTR_KPARAM_INFO
	.align		4
.L_83:
        /*0028*/ 	.byte	0x04, 0x17
        /*002a*/ 	.short	(.L_85 - .L_84)
.L_84:
        /*002c*/ 	.word	0x00000000
        /*0030*/ 	.short	0x0002
        /*0032*/ 	.short	0x0010
        /*0034*/ 	.byte	0x00, 0xf5, 0x21, 0x00


	//----- nvinfo : EIATTR_KPARAM_INFO
	.align		4
.L_85:
        /*0038*/ 	.byte	0x04, 0x17
        /*003a*/ 	.short	(.L_87 - .L_86)
.L_86:
        /*003c*/ 	.word	0x00000000
        /*0040*/ 	.short	0x0001
        /*0042*/ 	.short	0x0008
        /*0044*/ 	.byte	0x00, 0xf5, 0x21, 0x00


	//----- nvinfo : EIATTR_KPARAM_INFO
	.align		4
.L_87:
        /*0048*/ 	.byte	0x04, 0x17
        /*004a*/ 	.short	(.L_89 - .L_88)
.L_88:
        /*004c*/ 	.word	0x00000000
        /*0050*/ 	.short	0x0000
        /*0052*/ 	.short	0x0000
        /*0054*/ 	.byte	0x00, 0xf5, 0x21, 0x00


	//----- nvinfo : EIATTR_SPARSE_MMA_MASK
	.align		4
.L_89:
        /*0058*/ 	.byte	0x03, 0x50
        /*005a*/ 	.short	0x0000


	//----- nvinfo : EIATTR_MAXREG_COUNT
	.align		4
        /*005c*/ 	.byte	0x03, 0x1b
        /*005e*/ 	.short	0x00ff


	//----- nvinfo : EIATTR_MERCURY_ISA_VERSION
	.align		4
        /*0060*/ 	.byte	0x03, 0x5f
        /*0062*/ 	.short	0x0101


	//----- nvinfo : EIATTR_VRC_CTA_INIT_COUNT
	.align		4
        /*0064*/ 	.byte	0x02, 0x4a
	.zero		1
	.zero		1


	//----- nvinfo : EIATTR_EXIT_INSTR_OFFSETS
	.align		4
        /*0068*/ 	.byte	0x04, 0x1c
        /*006a*/ 	.short	(.L_91 - .L_90)


	//   ....[0]....
.L_90:
        /*006c*/ 	.word	0x00000100


	//   ....[1]....
        /*0070*/ 	.word	0x00000910


	//----- nvinfo : EIATTR_CBANK_PARAM_SIZE
	.align		4
.L_91:
        /*0074*/ 	.byte	0x03, 0x19
        /*0076*/ 	.short	0x0028


	//----- nvinfo : EIATTR_PARAM_CBANK
	.align		4
        /*0078*/ 	.byte	0x04, 0x0a
        /*007a*/ 	.short	(.L_93 - .L_92)
	.align		4
.L_92:
        /*007c*/ 	.word	index@(.nv.constant0._Z11firstkernelPdS_S_id)
        /*0080*/ 	.short	0x0380
        /*0082*/ 	.short	0x0028


	//----- nvinfo : EIATTR_SW_WAR
	.align		4
.L_93:
        /*0084*/ 	.byte	0x04, 0x36
        /*0086*/ 	.short	(.L_95 - .L_94)
.L_94:
        /*0088*/ 	.word	0x00000008
.L_95:


//--------------------- .nv.callgraph             --------------------------
	.section	.nv.callgraph,"",@"SHT_CUDA_CALLGRAPH"
	.align	4
	.sectionentsize	8
	.align		4
        /*0000*/ 	.word	0x00000000
	.align		4
        /*0004*/ 	.word	0xffffffff
	.align		4
        /*0008*/ 	.word	0x00000000
	.align		4
        /*000c*/ 	.word	0xfffffffe
	.align		4
        /*0010*/ 	.word	0x00000000
	.align		4
        /*0014*/ 	.word	0xfffffffd
	.align		4
        /*0018*/ 	.word	0x00000000
	.align		4
        /*001c*/ 	.word	0xfffffffc


//--------------------- .text._Z12fourthKernelPdS_S_id --------------------------
	.section	.text._Z12fourthKernelPdS_S_id,"ax",@progbits
	.align	128
        .global         _Z12fourthKernelPdS_S_id
        .type           _Z12fourthKernelPdS_S_id,@function
        .size           _Z12fourthKernelPdS_S_id,(.L_x_20 - _Z12fourthKernelPdS_S_id)
        .other          _Z12fourthKernelPdS_S_id,@"STO_CUDA_ENTRY STV_DEFAULT"
_Z12fourthKernelPdS_S_id:
.text._Z12fourthKernelPdS_S_id:
[----:B------:R-:W-:Y:S08]  /*0000*/  LDC R1, c[0x0][0x37c] ;  /* 0x0000df00ff017b82 */ /* 0x000ff00000000800 */
[----:B------:R-:W0:Y:S01]  /*0010*/  LDC R0, c[0x0][0x398] ;  /* 0x0000e600ff007b82 */ /* 0x000e220000000800 */
[----:B------:R-:W1:Y:S01]  /*0020*/  S2R R9, SR_TID.Y ;  /* 0x0000000000097919 */ /* 0x000e620000002200 */
[----:B------:R-:W2:Y:S06]  /*0030*/  S2R R11, SR_TID.X ;  /* 0x00000000000b7919 */ /* 0x000eac0000002100 */
[----:B------:R-:W3:Y:S08]  /*0040*/  LDC.64 R4, c[0x0][0x3a0] ;  /* 0x0000e800ff047b82 */ /* 0x000ef00000000a00 */
[----:B------:R-:W1:Y:S01]  /*0050*/  LDC R8, c[0x0][0x364] ;  /* 0x0000d900ff087b82 */ /* 0x000e620000000800 */
[----:B0-----:R-:W0:Y:S07]  /*0060*/  I2F.F64 R2, R0 ;  /* 0x0000000000027312 */ /* 0x001e2e0000201c00 */
[----:B------:R-:W1:Y:S01]  /*0070*/  S2UR UR4, SR_CTAID.Y ;  /* 0x00000000000479c3 */ /* 0x000e620000002600 */
[----:B---3--:R-:W-:-:S07]  /*0080*/  DADD R4, -R4, 1 ;  /* 0x3ff0000004047429 */ /* 0x008fce0000000100 */
[----:B------:R-:W2:Y:S01]  /*0090*/  S2UR UR5, SR_CTAID.X ;  /* 0x00000000000579c3 */ /* 0x000ea20000002500 */
[----:B0-----:R-:W-:-:S07]  /*00a0*/  DMUL R6, R2, R4 ;  /* 0x0000000402067228 */ /* 0x001fce0000000000 */
[----:B------:R-:W2:Y:S01]  /*00b0*/  LDC R10, c[0x0][0x360] ;  /* 0x0000d800ff0a7b82 */ /* 0x000ea20000000800 */
[----:B------:R-:W0:Y:S01]  /*00c0*/  F2I.F64.TRUNC R2, R6 ;  /* 0x0000000600027311 */ /* 0x000e22000030d100 */
[----:B-1----:R-:W-:Y:S02]  /*00d0*/  IMAD R3, R8, UR4, R9 ;  /* 0x0000000408037c24 */ /* 0x002fe4000f8e0209 */
[----:B--2---:R-:W-:-:S05]  /*00e0*/  IMAD R5, R10, UR5, R11 ;  /* 0x000000050a057c24 */ /* 0x004fca000f8e020b */
[----:B------:R-:W-:-:S04]  /*00f0*/  VIMNMX R9, PT, PT, R3, R5, !PT ;  /* 0x0000000503097248 */ /* 0x000fc80007fe0100 */
[----:B0-----:R-:W-:-:S13]  /*0100*/  ISETP.GE.AND P0, PT, R9, R2, PT ;  /* 0x000000020900720c */ /* 0x001fda0003f06270 */
[----:B------:R-:W-:Y:S05]  /*0110*/  @P0 EXIT ;  /* 0x000000000000094d */ /* 0x000fea0003800000 */
[----:B------:R-:W-:Y:S01]  /*0120*/  ISETP.GE.AND P0, PT, R0, 0x1, PT ;  /* 0x000000010000780c */ /* 0x000fe20003f06270 */
[----:B------:R-:W0:Y:S01]  /*0130*/  LDCU.64 UR4, c[0x0][0x358] ;  /* 0x00006b00ff0477ac */ /* 0x000e220008000a00 */
[----:B------:R-:W-:-:S11]  /*0140*/  CS2R R18, SRZ ;  /* 0x0000000000127805 */ /* 0x000fd6000001ff00 */
[----:B------:R-:W-:Y:S05]  /*0150*/  @!P0 BRA `(.L_x_0) ;  /* 0x0000000400e08947 */ /* 0x000fea0003800000 */
[C---:B------:R-:W-:Y:S01]  /*0160*/  ISETP.GE.U32.AND P1, PT, R0.reuse, 0x8, PT ;  /* 0x000000080000780c */ /* 0x040fe20003f26070 */
[----:B------:R-:W-:Y:S01]  /*0170*/  IMAD R6, R3, R0, RZ ;  /* 0x0000000003067224 */ /* 0x000fe200078e02ff */
[----:B------:R-:W-:Y:S02]  /*0180*/  LOP3.LUT R4, R0, 0x7, RZ, 0xc0, !PT ;  /* 0x0000000700047812 */ /* 0x000fe400078ec0ff */
[----:B------:R-:W-:Y:S02]  /*0190*/  CS2R R18, SRZ ;  /* 0x0000000000127805 */ /* 0x000fe4000001ff00 */
[----:B------:R-:W-:Y:S02]  /*01a0*/  MOV R7, RZ ;  /* 0x000000ff00077202 */ /* 0x000fe40000000f00 */
[----:B------:R-:W-:-:S05]  /*01b0*/  ISETP.NE.AND P0, PT, R4, RZ, PT ;  /* 0x000000ff0400720c */ /* 0x000fca0003f05270 */
[----:B------:R-:W-:Y:S08]  /*01c0*/  @!P1 BRA `(.L_x_1) ;  /* 0x0000000000c49947 */ /* 0x000ff00003800000 */
[----:B------:R-:W1:Y:S01]  /*01d0*/  LDC.64 R8, c[0x0][0x380] ;  /* 0x0000e000ff087b82 */ /* 0x000e620000000a00 */
[----:B------:R-:W-:Y:S01]  /*01e0*/  LOP3.LUT R7, R0, 0x7ffffff8, RZ, 0xc0, !PT ;  /* 0x7ffffff800077812 */ /* 0x000fe200078ec0ff */
[----:B------:R-:W-:Y:S01]  /*01f0*/  IMAD.MOV.U32 R27, RZ, RZ, R5 ;  /* 0x000000ffff1b7224 */ /* 0x000fe200078e0005 */
[----:B------:R-:W-:-:S03]  /*0200*/  CS2R R18, SRZ ;  /* 0x0000000000127805 */ /* 0x000fc6000001ff00 */
[----:B------:R-:W-:Y:S02]  /*0210*/  IMAD.MOV R26, RZ, RZ, -R7 ;  /* 0x000000ffff1a7224 */ /* 0x000fe400078e0a07 */
[----:B-1----:R-:W-:-:S03]  /*0220*/  IMAD.WIDE.U32 R8, R6, 0x8, R8 ;  /* 0x0000000806087825 */ /* 0x002fc600078e0008 */
[----:B------:R-:W-:-:S04]  /*0230*/  IADD3 R10, P1, PT, R8, 0x20, RZ ;  /* 0x00000020080a7810 */ /* 0x000fc80007f3e0ff */
[----:B------:R-:W-:-:S09]  /*0240*/  IADD3.X R11, PT, PT, RZ, R9, RZ, P1, !PT ;  /* 0x00000009ff0b7210 */ /* 0x000fd20000ffe4ff */
.L_x_2:
[----:B------:R-:W1:Y:S01]  /*0250*/  LDC.64 R22, c[0x0][0x388] ;  /* 0x0000e200ff167b82 */ /* 0x000e620000000a00 */
[----:B------:R-:W-:Y:S01]  /*0260*/  MOV R8, R10 ;  /* 0x0000000a00087202 */ /* 0x000fe20000000f00 */
[----:B------:R-:W-:-:S05]  /*0270*/  IMAD.MOV.U32 R9, RZ, RZ, R11 ;  /* 0x000000ffff097224 */ /* 0x000fca00078e000b */
[----:B0-----:R-:W2:Y:S04]  /*0280*/  LDG.E.64 R14, desc[UR4][R8.64+-0x20] ;  /* 0xffffe004080e7981 */ /* 0x001ea8000c1e1b00 */
[----:B------:R-:W3:Y:S01]  /*0290*/  LDG.E.64 R10, desc[UR4][R8.64+-0x18] ;  /* 0xffffe804080a7981 */ /* 0x000ee2000c1e1b00 */
[----:B-1----:R-:W-:-:S05]  /*02a0*/  IMAD.WIDE R22, R27, 0x8, R22 ;  /* 0x000000081b167825 */ /* 0x002fca00078e0216 */
[----:B------:R-:W2:Y:S01]  /*02b0*/  LDG.E.64 R12, desc[UR4][R22.64] ;  /* 0x00000004160c7981 */ /* 0x000ea2000c1e1b00 */
[----:B------:R-:W-:-:S05]  /*02c0*/  IMAD.WIDE R28, R2, 0x8, R22 ;  /* 0x00000008021c7825 */ /* 0x000fca00078e0216 */
[----:B------:R-:W3:Y:S01]  /*02d0*/  LDG.E.64 R16, desc[UR4][R28.64] ;  /* 0x000000041c107981 */ /* 0x000ee2000c1e1b00 */
[C---:B------:R-:W-:Y:S01]  /*02e0*/  IMAD.WIDE R24, R2.reuse, 0x8, R28 ;  /* 0x0000000802187825 */ /* 0x040fe200078e021c */
[----:B--2---:R-:W-:Y:S02]  /*02f0*/  DFMA R18, R14, R12, R18 ;  /* 0x0000000c0e12722b */ /* 0x004fe40000000012 */
[----:B------:R-:W2:Y:S04]  /*0300*/  LDG.E.64 R14, desc[UR4][R8.64+-0x10] ;  /* 0xfffff004080e7981 */ /* 0x000ea8000c1e1b00 */
[----:B------:R-:W2:Y:S01]  /*0310*/  LDG.E.64 R12, desc[UR4][R24.64] ;  /* 0x00000004180c7981 */ /* 0x000ea2000c1e1b00 */
[----:B------:R-:W-:Y:S01]  /*0320*/  IMAD.WIDE R20, R2, 0x8, R24 ;  /* 0x0000000802147825 */ /* 0x000fe200078e0218 */
[----:B---3--:R-:W-:-:S02]  /*0330*/  DFMA R16, R10, R16, R18 ;  /* 0x000000100a10722b */ /* 0x008fc40000000012 */
[----:B------:R-:W3:Y:S04]  /*0340*/  LDG.E.64 R10, desc[UR4][R8.64+-0x8] ;  /* 0xfffff804080a7981 */ /* 0x000ee8000c1e1b00 */
        /* <DEDUP_REMOVED lines=9> */
[----:B------:R-:W-:-:S03]  /*03e0*/  IMAD.WIDE R24, R2, 0x8, R28 ;  /* 0x0000000802187825 */ /* 0x000fc600078e021c */
[----:B------:R-:W4:Y:S01]  /*03f0*/  LDG.E.64 R22, desc[UR4][R8.64+0x18] ;  /* 0x0000180408167981 */ /* 0x000f22000c1e1b00 */
[----:B------:R-:W-:-:S06]  /*0400*/  IMAD.WIDE R20, R2, 0x8, R24 ;  /* 0x0000000802147825 */ /* 0x000fcc00078e0218 */
[----:B------:R-:W4:Y:S01]  /*0410*/  LDG.E.64 R20, desc[UR4][R20.64] ;  /* 0x0000000414147981 */ /* 0x000f22000c1e1b00 */
[----:B--2---:R-:W-:-:S03]  /*0420*/  DFMA R14, R16, R14, R18 ;  /* 0x0000000e100e722b */ /* 0x004fc60000000012 */
[----:B------:R-:W2:Y:S04]  /*0430*/  LDG.E.64 R16, desc[UR4][R8.64+0x10] ;  /* 0x0000100408107981 */ /* 0x000ea8000c1e1b00 */
[----:B------:R-:W2:Y:S01]  /*0440*/  LDG.E.64 R18, desc[UR4][R24.64] ;  /* 0x0000000418127981 */ /* 0x000ea2000c1e1b00 */
[----:B------:R-:W-:Y:S01]  /*0450*/  IADD3 R26, PT, PT, R26, 0x8, RZ ;  /* 0x000000081a1a7810 */ /* 0x000fe20007ffe0ff */
[----:B---3--:R-:W-:-:S03]  /*0460*/  DFMA R10, R10, R12, R14 ;  /* 0x0000000c0a0a722b */ /* 0x008fc6000000000e */
[----:B------:R-:W-:Y:S02]  /*0470*/  ISETP.NE.AND P1, PT, R26, RZ, PT ;  /* 0x000000ff1a00720c */ /* 0x000fe40003f25270 */
[----:B------:R-:W-:-:S03]  /*0480*/  LEA R27, R2, R27, 0x3 ;  /* 0x0000001b021b7211 */ /* 0x000fc600078e18ff */
[----:B--2---:R-:W-:Y:S01]  /*0490*/  DFMA R18, R16, R18, R10 ;  /* 0x000000121012722b */ /* 0x004fe2000000000a */
[----:B------:R-:W-:-:S07]  /*04a0*/  IADD3 R10, P2, PT, R8, 0x40, RZ ;  /* 0x00000040080a7810 */ /* 0x000fce0007f5e0ff */
[----:B----4-:R-:W-:Y:S01]  /*04b0*/  DFMA R18, R22, R20, R18 ;  /* 0x000000141612722b */ /* 0x010fe20000000012 */
[----:B------:R-:W-:Y:S01]  /*04c0*/  IMAD.X R11, RZ, RZ, R9, P2 ;  /* 0x000000ffff0b7224 */ /* 0x000fe200010e0609 */
[----:B------:R-:W-:Y:S09]  /*04d0*/  @P1 BRA `(.L_x_2) ;  /* 0xfffffffc005c1947 */ /* 0x000ff2000383ffff */
.L_x_1:
[----:B------:R-:W-:Y:S05]  /*04e0*/  @!P0 BRA `(.L_x_0) ;  /* 0x0000000000fc8947 */ /* 0x000fea0003800000 */
[----:B------:R-:W-:Y:S02]  /*04f0*/  ISETP.GE.U32.AND P1, PT, R4, 0x4, PT ;  /* 0x000000040400780c */ /* 0x000fe40003f26070 */
[----:B------:R-:W-:-:S04]  /*0500*/  LOP3.LUT R26, R0, 0x3, RZ, 0xc0, !PT ;  /* 0x00000003001a7812 */ /* 0x000fc800078ec0ff */
[----:B------:R-:W-:-:S07]  /*0510*/  ISETP.NE.AND P0, PT, R26, RZ, PT ;  /* 0x000000ff1a00720c */ /* 0x000fce0003f05270 */
[----:B------:R-:W-:Y:S06]  /*0520*/  @!P1 BRA `(.L_x_3) ;  /* 0x00000000006c9947 */ /* 0x000fec0003800000 */
[----:B------:R-:W1:Y:S01]  /*0530*/  LDC.64 R24, c[0x0][0x380] ;  /* 0x0000e000ff187b82 */ /* 0x000e620000000a00 */
[----:B------:R-:W2:Y:S01]  /*0540*/  LDCU.64 UR6, c[0x0][0x380] ;  /* 0x00007000ff0677ac */ /* 0x000ea20008000a00 */
[C---:B------:R-:W-:Y:S01]  /*0550*/  IMAD.IADD R9, R6.reuse, 0x1, R7 ;  /* 0x0000000106097824 */ /* 0x040fe200078e0207 */
[-C--:B------:R-:W-:Y:S01]  /*0560*/  IADD3 R4, P1, PT, R6, R7.reuse, RZ ;  /* 0x0000000706047210 */ /* 0x080fe20007f3e0ff */
[----:B------:R-:W-:-:S04]  /*0570*/  IMAD R13, R2, R7, R5 ;  /* 0x00000007020d7224 */ /* 0x000fc800078e0205 */
[----:B------:R-:W3:Y:S01]  /*0580*/  LDC.64 R10, c[0x0][0x388] ;  /* 0x0000e200ff0a7b82 */ /* 0x000ee20000000a00 */
[----:B-1----:R-:W-:-:S06]  /*0590*/  IMAD.WIDE.U32 R24, R9, 0x8, R24 ;  /* 0x0000000809187825 */ /* 0x002fcc00078e0018 */
[----:B0-----:R-:W4:Y:S01]  /*05a0*/  LDG.E.64 R24, desc[UR4][R24.64] ;  /* 0x0000000418187981 */ /* 0x001f22000c1e1b00 */
[----:B---3--:R-:W-:Y:S01]  /*05b0*/  IMAD.WIDE R10, R13, 0x8, R10 ;  /* 0x000000080d0a7825 */ /* 0x008fe200078e020a */
[----:B------:R-:W-:Y:S02]  /*05c0*/  IADD3.X R13, PT, PT, RZ, RZ, RZ, P1, !PT ;  /* 0x000000ffff0d7210 */ /* 0x000fe40000ffe4ff */
[----:B--2---:R-:W-:Y:S02]  /*05d0*/  LEA R28, P1, R4, UR6, 0x3 ;  /* 0x00000006041c7c11 */ /* 0x004fe4000f8218ff */
[----:B------:R-:W4:Y:S01]  /*05e0*/  LDG.E.64 R8, desc[UR4][R10.64] ;  /* 0x000000040a087981 */ /* 0x000f22000c1e1b00 */
[----:B------:R-:W-:Y:S01]  /*05f0*/  IMAD.WIDE R14, R2, 0x8, R10 ;  /* 0x00000008020e7825 */ /* 0x000fe200078e020a */
[----:B------:R-:W-:-:S05]  /*0600*/  LEA.HI.X R29, R4, UR7, R13, 0x3, P1 ;  /* 0x00000007041d7c11 */ /* 0x000fca00088f1c0d */
[----:B------:R-:W2:Y:S01]  /*0610*/  LDG.E.64 R12, desc[UR4][R28.64+0x8] ;  /* 0x000008041c0c7981 */ /* 0x000ea2000c1e1b00 */
[----:B------:R-:W-:-:S03]  /*0620*/  IMAD.WIDE R20, R2, 0x8, R14 ;  /* 0x0000000802147825 */ /* 0x000fc600078e020e */
[----:B------:R-:W2:Y:S04]  /*0630*/  LDG.E.64 R10, desc[UR4][R14.64] ;  /* 0x000000040e0a7981 */ /* 0x000ea8000c1e1b00 */
[----:B------:R-:W3:Y:S01]  /*0640*/  LDG.E.64 R16, desc[UR4][R20.64] ;  /* 0x0000000414107981 */ /* 0x000ee2000c1e1b00 */
[----:B------:R-:W-:-:S03]  /*0650*/  IMAD.WIDE R22, R2, 0x8, R20 ;  /* 0x0000000802167825 */ /* 0x000fc600078e0214 */
[----:B------:R-:W3:Y:S04]  /*0660*/  LDG.E.64 R14, desc[UR4][R28.64+0x10] ;  /* 0x000010041c0e7981 */ /* 0x000ee8000c1e1b00 */
[----:B------:R-:W5:Y:S04]  /*0670*/  LDG.E.64 R20, desc[UR4][R28.64+0x18] ;  /* 0x000018041c147981 */ /* 0x000f68000c1e1b00 */
[----:B------:R-:W5:Y:S01]  /*0680*/  LDG.E.64 R22, desc[UR4][R22.64] ;  /* 0x0000000416167981 */ /* 0x000f62000c1e1b00 */
[----:B------:R-:W-:Y:S01]  /*0690*/  VIADD R7, R7, 0x4 ;  /* 0x0000000407077836 */ /* 0x000fe20000000000 */
[----:B----4-:R-:W-:-:S08]  /*06a0*/  DFMA R8, R24, R8, R18 ;  /* 0x000000081808722b */ /* 0x010fd00000000012 */
[----:B--2---:R-:W-:-:S08]  /*06b0*/  DFMA R8, R12, R10, R8 ;  /* 0x0000000a0c08722b */ /* 0x004fd00000000008 */
[----:B---3--:R-:W-:-:S08]  /*06c0*/  DFMA R8, R14, R16, R8 ;  /* 0x000000100e08722b */ /* 0x008fd00000000008 */
[----:B-----5:R-:W-:-:S11]  /*06d0*/  DFMA R18, R20, R22, R8 ;  /* 0x000000161412722b */ /* 0x020fd60000000008 */
.L_x_3:
[----:B------:R-:W-:Y:S05]  /*06e0*/  @!P0 BRA `(.L_x_0) ;  /* 0x00000000007c8947 */ /* 0x000fea0003800000 */
[----:B------:R-:W-:Y:S01]  /*06f0*/  ISETP.NE.AND P1, PT, R26, 0x1, PT ;  /* 0x000000011a00780c */ /* 0x000fe20003f25270 */
[----:B------:R-:W1:Y:S01]  /*0700*/  LDC.64 R12, c[0x0][0x380] ;  /* 0x0000e000ff0c7b82 */ /* 0x000e620000000a00 */
[----:B------:R-:W-:-:S04]  /*0710*/  LOP3.LUT R0, R0, 0x1, RZ, 0xc0, !PT ;  /* 0x0000000100007812 */ /* 0x000fc800078ec0ff */
[----:B------:R-:W-:-:S03]  /*0720*/  ISETP.NE.U32.AND P0, PT, R0, 0x1, PT ;  /* 0x000000010000780c */ /* 0x000fc60003f05070 */
[----:B------:R-:W2:Y:S04]  /*0730*/  LDC.64 R20, c[0x0][0x388] ;  /* 0x0000e200ff147b82 */ /* 0x000ea80000000a00 */
[-C--:B------:R-:W-:Y:S01]  /*0740*/  @P1 IADD3 R17, PT, PT, R6, R7.reuse, RZ ;  /* 0x0000000706111210 */ /* 0x080fe20007ffe0ff */
[-C--:B------:R-:W-:Y:S01]  /*0750*/  @P1 IMAD R23, R2, R7.reuse, R5 ;  /* 0x0000000702171224 */ /* 0x080fe200078e0205 */
[----:B------:R-:W-:Y:S01]  /*0760*/  @P1 IADD3 R0, P2, PT, R6, R7, RZ ;  /* 0x0000000706001210 */ /* 0x000fe20007f5e0ff */
[----:B------:R-:W-:Y:S01]  /*0770*/  @P1 VIADD R7, R7, 0x2 ;  /* 0x0000000207071836 */ /* 0x000fe20000000000 */
[----:B------:R-:W3:Y:S02]  /*0780*/  @P1 LDC.64 R8, c[0x0][0x380] ;  /* 0x0000e000ff081b82 */ /* 0x000ee40000000a00 */
[----:B------:R-:W-:-:S06]  /*0790*/  @P1 IADD3.X R4, PT, PT, RZ, RZ, RZ, P2, !PT ;  /* 0x000000ffff041210 */ /* 0x000fcc00017fe4ff */
[----:B------:R-:W4:Y:S01]  /*07a0*/  LDC.64 R14, c[0x0][0x380] ;  /* 0x0000e000ff0e7b82 */ /* 0x000f220000000a00 */
[----:B-1----:R-:W-:-:S07]  /*07b0*/  @P1 IMAD.WIDE.U32 R16, R17, 0x8, R12 ;  /* 0x0000000811101825 */ /* 0x002fce00078e000c */
[----:B------:R-:W1:Y:S01]  /*07c0*/  LDC.64 R10, c[0x0][0x388] ;  /* 0x0000e200ff0a7b82 */ /* 0x000e620000000a00 */
[----:B--2---:R-:W-:Y:S01]  /*07d0*/  @P1 IMAD.WIDE R20, R23, 0x8, R20 ;  /* 0x0000000817141825 */ /* 0x004fe200078e0214 */
[----:B0-----:R-:W2:Y:S04]  /*07e0*/  @P1 LDG.E.64 R16, desc[UR4][R16.64] ;  /* 0x0000000410101981 */ /* 0x001ea8000c1e1b00 */
[----:B------:R-:W2:Y:S01]  /*07f0*/  @P1 LDG.E.64 R12, desc[UR4][R20.64] ;  /* 0x00000004140c1981 */ /* 0x000ea2000c1e1b00 */
[----:B---3--:R-:W-:Y:S01]  /*0800*/  @P1 LEA R8, P2, R0, R8, 0x3 ;  /* 0x0000000800081211 */ /* 0x008fe200078418ff */
[----:B------:R-:W-:-:S03]  /*0810*/  @P1 IMAD.WIDE R22, R2, 0x8, R20 ;  /* 0x0000000802161825 */ /* 0x000fc600078e0214 */
[----:B------:R-:W-:Y:S01]  /*0820*/  @P1 LEA.HI.X R9, R0, R9, R4, 0x3, P2 ;  /* 0x0000000900091211 */ /* 0x000fe200010f1c04 */
[-C--:B------:R-:W-:Y:S01]  /*0830*/  @!P0 IMAD R27, R2, R7.reuse, R5 ;  /* 0x00000007021b8224 */ /* 0x080fe200078e0205 */
[----:B------:R-:W-:Y:S02]  /*0840*/  @!P0 IADD3 R25, PT, PT, R6, R7, RZ ;  /* 0x0000000706198210 */ /* 0x000fe40007ffe0ff */
[----:B------:R-:W3:Y:S04]  /*0850*/  @P1 LDG.E.64 R6, desc[UR4][R22.64] ;  /* 0x0000000416061981 */ /* 0x000ee8000c1e1b00 */
[----:B------:R-:W3:Y:S01]  /*0860*/  @P1 LDG.E.64 R8, desc[UR4][R8.64+0x8] ;  /* 0x0000080408081981 */ /* 0x000ee2000c1e1b00 */
[----:B----4-:R-:W-:-:S04]  /*0870*/  @!P0 IMAD.WIDE.U32 R14, R25, 0x8, R14 ;  /* 0x00000008190e8825 */ /* 0x010fc800078e000e */
[----:B-1----:R-:W-:Y:S02]  /*0880*/  @!P0 IMAD.WIDE R10, R27, 0x8, R10 ;  /* 0x000000081b0a8825 */ /* 0x002fe400078e020a */
[----:B------:R-:W4:Y:S04]  /*0890*/  @!P0 LDG.E.64 R14, desc[UR4][R14.64] ;  /* 0x000000040e0e8981 */ /* 0x000f28000c1e1b00 */
[----:B------:R-:W4:Y:S01]  /*08a0*/  @!P0 LDG.E.64 R10, desc[UR4][R10.64] ;  /* 0x000000040a0a8981 */ /* 0x000f22000c1e1b00 */
[----:B--2---:R-:W-:-:S08]  /*08b0*/  @P1 DFMA R12, R16, R12, R18 ;  /* 0x0000000c100c122b */ /* 0x004fd00000000012 */
[----:B---3--:R-:W-:-:S08]  /*08c0*/  @P1 DFMA R18, R8, R6, R12 ;  /* 0x000000060812122b */ /* 0x008fd0000000000c */
[----:B----4-:R-:W-:-:S11]  /*08d0*/  @!P0 DFMA R18, R14, R10, R18 ;  /* 0x0000000a0e12822b */ /* 0x010fd60000000012 */
.L_x_0:
[----:B------:R-:W1:Y:S01]  /*08e0*/  LDC.64 R6, c[0x0][0x390] ;  /* 0x0000e400ff067b82 */ /* 0x000e620000000a00 */
[----:B------:R-:W-:-:S04]  /*08f0*/  IMAD R3, R3, R2, R5 ;  /* 0x0000000203037224 */ /* 0x000fc800078e0205 */
[----:B-1----:R-:W-:-:S05]  /*0900*/  IMAD.WIDE R2, R3, 0x8, R6 ;  /* 0x0000000803027825 */ /* 0x002fca00078e0206 */
[----:B0-----:R-:W-:Y:S01]  /*0910*/  STG.E.64 desc[UR4][R2.64], R18 ;  /* 0x0000001202007986 */ /* 0x001fe2000c101b04 */
[----:B------:R-:W-:Y:S05]  /*0920*/  EXIT ;  /* 0x000000000000794d */ /* 0x000fea0003800000 */
.L_x_4:
[----:B------:R-:W-:-:S00]  /*0930*/  BRA `(.L_x_4) ;  /* 0xfffffffc00fc7947 */ /* 0x000fc0000383ffff */
[----:B------:R-:W-:-:S00]  /*0940*/  NOP ;  /* 0x0000000000007918 */ /* 0x000fc00000000000 */
        /* <DEDUP_REMOVED lines=11> */
.L_x_20:


//--------------------- .text._Z11thirdKernelPdS_S_id --------------------------
	.section	.text._Z11thirdKernelPdS_S_id,"ax",@progbits
	.align	128
        .global         _Z11thirdKernelPdS_S_id
        .type           _Z11thirdKernelPdS_S_id,@function
        .size           _Z11thirdKernelPdS_S_id,(.L_x_21 - _Z11thirdKernelPdS_S_id)
        .other          _Z11thirdKernelPdS_S_id,@"STO_CUDA_ENTRY STV_DEFAULT"
_Z11thirdKernelPdS_S_id:
.text._Z11thirdKernelPdS_S_id:
[----:B------:R-:W-:Y:S08]  /*0000*/  LDC R1, c[0x0][0x37c] ;  /* 0x0000df00ff017b82 */ /* 0x000ff00000000800 */
[----:B------:R-:W0:Y:S01]  /*0010*/  LDC R0, c[0x0][0x398] ;  /* 0x0000e600ff007b82 */ /* 0x000e220000000800 */
[----:B------:R-:W1:Y:S01]  /*0020*/  S2R R11, SR_TID.Y ;  /* 0x00000000000b7919 */ /* 0x000e620000002200 */
[----:B------:R-:W2:Y:S06]  /*0030*/  S2R R13, SR_TID.X ;  /* 0x00000000000d7919 */ /* 0x000eac0000002100 */
[----:B------:R-:W3:Y:S08]  /*0040*/  LDC.64 R8, c[0x0][0x3a0] ;  /* 0x0000e800ff087b82 */ /* 0x000ef00000000a00 */
[----:B------:R-:W1:Y:S01]  /*0050*/  S2UR UR4, SR_CTAID.Y ;  /* 0x00000000000479c3 */ /* 0x000e620000002600 */
[----:B0-----:R-:W0:Y:S07]  /*0060*/  I2F.F64 R4, R0 ;  /* 0x0000000000047312 */ /* 0x001e2e0000201c00 */
[----:B------:R-:W1:Y:S01]  /*0070*/  LDC R10, c[0x0][0x364] ;  /* 0x0000d900ff0a7b82 */ /* 0x000e620000000800 */
[----:B---3--:R-:W-:-:S07]  /*0080*/  DADD R2, -R8, 1 ;  /* 0x3ff0000008027429 */ /* 0x008fce0000000100 */
[----:B------:R-:W2:Y:S01]  /*0090*/  S2UR UR5, SR_CTAID.X ;  /* 0x00000000000579c3 */ /* 0x000ea20000002500 */
[----:B0-----:R-:W-:-:S07]  /*00a0*/  DMUL R6, R4, R2 ;  /* 0x0000000204067228 */ /* 0x001fce0000000000 */
[----:B------:R-:W2:Y:S01]  /*00b0*/  LDC R2, c[0x0][0x360] ;  /* 0x0000d800ff027b82 */ /* 0x000ea20000000800 */
[----:B-1----:R-:W-:Y:S02]  /*00c0*/  IMAD R3, R10, UR4, R11 ;  /* 0x000000040a037c24 */ /* 0x002fe4000f8e020b */
[----:B------:R-:W0:Y:S03]  /*00d0*/  F2I.F64.TRUNC R6, R6 ;  /* 0x0000000600067311 */ /* 0x000e26000030d100 */
[----:B0-----:R-:W-:Y:S01]  /*00e0*/  ISETP.GE.AND P0, PT, R3, R6, PT ;  /* 0x000000060300720c */ /* 0x001fe20003f06270 */
[----:B--2---:R-:W-:-:S12]  /*00f0*/  IMAD R2, R2, UR5, R13 ;  /* 0x0000000502027c24 */ /* 0x004fd8000f8e020d */
[----:B------:R-:W-:Y:S05]  /*0100*/  @P0 EXIT ;  /* 0x000000000000094d */ /* 0x000fea0003800000 */
[----:B------:R-:W-:-:S10]  /*0110*/  DMUL R4, R4, R8 ;  /* 0x0000000804047228 */ /* 0x000fd40000000000 */
[----:B------:R-:W0:Y:S02]  /*0120*/  F2I.F64.TRUNC R5, R4 ;  /* 0x0000000400057311 */ /* 0x000e24000030d100 */
        /* <DEDUP_REMOVED lines=21> */
.L_x_7:
        /* <DEDUP_REMOVED lines=9> */
[----:B------:R-:W-:Y:S01]  /*0310*/  IMAD.WIDE R20, R5, 0x8, R24 ;  /* 0x0000000805147825 */ /* 0x000fe200078e0218 */
[----:B--2---:R-:W-:Y:S02]  /*0320*/  DFMA R18, R14, R12, R18 ;  /* 0x0000000c0e12722b */ /* 0x004fe40000000012 */
[----:B------:R-:W2:Y:S04]  /*0330*/  LDG.E.64 R14, desc[UR4][R8.64+-0x10] ;  /* 0xfffff004080e7981 */ /* 0x000ea8000c1e1b00 */
[----:B------:R0:W2:Y:S02]  /*0340*/  LDG.E.64 R12, desc[UR4][R20.64] ;  /* 0x00000004140c7981 */ /* 0x0000a4000c1e1b00 */
[----:B---3--:R-:W-:-:S02]  /*0350*/  DFMA R16, R10, R16, R18 ;  /* 0x000000100a10722b */ /* 0x008fc40000000012 */
[----:B------:R-:W3:Y:S01]  /*0360*/  LDG.E.64 R10, desc[UR4][R8.64+-0x8] ;  /* 0xfffff804080a7981 */ /* 0x000ee2000c1e1b00 */
[----:B0-----:R-:W-:-:S05]  /*0370*/  IMAD.WIDE R20, R5, 0x8, R20 ;  /* 0x0000000805147825 */ /* 0x001fca00078e0214 */
        /* <DEDUP_REMOVED lines=8> */
[----:B------:R-:W4:Y:S04]  /*0400*/  LDG.E.64 R10, desc[UR4][R8.64+0x8] ;  /* 0x00000804080a7981 */ /* 0x000f28000c1e1b00 */
[----:B------:R0:W4:Y:S02]  /*0410*/  LDG.E.64 R12, desc[UR4][R24.64] ;  /* 0x00000004180c7981 */ /* 0x000124000c1e1b00 */
[----:B0-----:R-:W-:-:S04]  /*0420*/  IMAD.WIDE R24, R5, 0x8, R24 ;  /* 0x0000000805187825 */ /* 0x001fc800078e0218 */
[----:B------:R-:W-:-:S06]  /*0430*/  IMAD.WIDE R20, R5, 0x8, R24 ;  /* 0x0000000805147825 */ /* 0x000fcc00078e0218 */
[----:B------:R-:W3:Y:S01]  /*0440*/  LDG.E.64 R20, desc[UR4][R20.64] ;  /* 0x0000000414147981 */ /* 0x000ee2000c1e1b00 */
[----:B--2---:R-:W-:-:S03]  /*0450*/  DFMA R14, R16, R14, R18 ;  /* 0x0000000e100e722b */ /* 0x004fc60000000012 */
[----:B------:R-:W2:Y:S04]  /*0460*/  LDG.E.64 R16, desc[UR4][R8.64+0x10] ;  /* 0x0000100408107981 */ /* 0x000ea8000c1e1b00 */
[----:B------:R-:W2:Y:S01]  /*0470*/  LDG.E.64 R18, desc[UR4][R24.64] ;  /* 0x0000000418127981 */ /* 0x000ea2000c1e1b00 */
[----:B------:R-:W-:-:S04]  /*0480*/  IADD3 R26, PT, PT, R26, 0x8, RZ ;  /* 0x000000081a1a7810 */ /* 0x000fc80007ffe0ff */
[----:B------:R-:W-:Y:S01]  /*0490*/  ISETP.NE.AND P1, PT, R26, RZ, PT ;  /* 0x000000ff1a00720c */ /* 0x000fe20003f25270 */
[----:B----4-:R-:W-:Y:S01]  /*04a0*/  DFMA R10, R10, R12, R14 ;  /* 0x0000000c0a0a722b */ /* 0x010fe2000000000e */
[----:B------:R-:W-:-:S07]  /*04b0*/  LEA R28, R5, R28, 0x3 ;  /* 0x0000001c051c7211 */ /* 0x000fce00078e18ff */
[----:B--2---:R-:W-:Y:S01]  /*04c0*/  DFMA R18, R16, R18, R10 ;  /* 0x000000121012722b */ /* 0x004fe2000000000a */
[----:B------:R-:W-:-:S07]  /*04d0*/  IADD3 R10, P2, PT, R8, 0x40, RZ ;  /* 0x00000040080a7810 */ /* 0x000fce0007f5e0ff */
[----:B---3--:R-:W-:Y:S01]  /*04e0*/  DFMA R18, R22, R20, R18 ;  /* 0x000000141612722b */ /* 0x008fe20000000012 */
[----:B------:R-:W-:Y:S01]  /*04f0*/  IMAD.X R11, RZ, RZ, R9, P2 ;  /* 0x000000ffff0b7224 */ /* 0x000fe200010e0609 */
[----:B------:R-:W-:Y:S09]  /*0500*/  @P1 BRA `(.L_x_7) ;  /* 0xfffffffc005c1947 */ /* 0x000ff2000383ffff */
.L_x_6:
        /* <DEDUP_REMOVED lines=15> */
[C---:B--2---:R-:W-:Y:S02]  /*0600*/  LEA R28, P1, R4.reuse, UR6, 0x3 ;  /* 0x00000006041c7c11 */ /* 0x044fe4000f8218ff */
        /* <DEDUP_REMOVED lines=16> */
.L_x_8:
[----:B------:R-:W-:Y:S05]  /*0710*/  @!P0 BRA `(.L_x_5) ;  /* 0x00000000007c8947 */ /* 0x000fea0003800000 */
[----:B------:R-:W-:Y:S01]  /*0720*/  ISETP.NE.AND P1, PT, R26, 0x1, PT ;  /* 0x000000011a00780c */ /* 0x000fe20003f25270 */
[----:B------:R-:W1:Y:S01]  /*0730*/  LDC.64 R12, c[0x0][0x380] ;  /* 0x0000e000ff0c7b82 */ /* 0x000e620000000a00 */
[----:B------:R-:W-:-:S04]  /*0740*/  LOP3.LUT R0, R0, 0x1, RZ, 0xc0, !PT ;  /* 0x0000000100007812 */ /* 0x000fc800078ec0ff */
[----:B------:R-:W-:-:S03]  /*0750*/  ISETP.NE.U32.AND P0, PT, R0, 0x1, PT ;  /* 0x000000010000780c */ /* 0x000fc60003f05070 */
[----:B------:R-:W2:Y:S04]  /*0760*/  LDC.64 R20, c[0x0][0x388] ;  /* 0x0000e200ff147b82 */ /* 0x000ea80000000a00 */
[CC--:B------:R-:W-:Y:S01]  /*0770*/  @P1 IADD3 R17, PT, PT, R6.reuse, R7.reuse, RZ ;  /* 0x0000000706111210 */ /* 0x0c0fe20007ffe0ff */
        /* <DEDUP_REMOVED lines=25> */
.L_x_5:
[----:B------:R-:W1:Y:S01]  /*0910*/  LDC.64 R6, c[0x0][0x390] ;  /* 0x0000e400ff067b82 */ /* 0x000e620000000a00 */
[----:B------:R-:W-:-:S04]  /*0920*/  IMAD R3, R3, R5, R2 ;  /* 0x0000000503037224 */ /* 0x000fc800078e0202 */
[----:B-1----:R-:W-:-:S05]  /*0930*/  IMAD.WIDE R2, R3, 0x8, R6 ;  /* 0x0000000803027825 */ /* 0x002fca00078e0206 */
[----:B0-----:R-:W-:Y:S01]  /*0940*/  STG.E.64 desc[UR4][R2.64], R18 ;  /* 0x0000001202007986 */ /* 0x001fe2000c101b04 */
[----:B------:R-:W-:Y:S05]  /*0950*/  EXIT ;  /* 0x000000000000794d */ /* 0x000fea0003800000 */
.L_x_9:
        /* <DEDUP_REMOVED lines=10> */
.L_x_21:


//--------------------- .text._Z12secondKernelPdS_S_id --------------------------
	.section	.text._Z12secondKernelPdS_S_id,"ax",@progbits
	.align	128
        .global         _Z12secondKernelPdS_S_id
        .type           _Z12secondKernelPdS_S_id,@function
        .size           _Z12secondKernelPdS_S_id,(.L_x_22 - _Z12secondKernelPdS_S_id)
        .other          _Z12secondKernelPdS_S_id,@"STO_CUDA_ENTRY STV_DEFAULT"
_Z12secondKernelPdS_S_id:
.text._Z12secondKernelPdS_S_id:
[----:B------:R-:W-:Y:S08]  /*0000*/  LDC R1, c[0x0][0x37c] ;  /* 0x0000df00ff017b82 */ /* 0x000ff00000000800 */
[----:B------:R-:W0:Y:S01]  /*0010*/  LDC R0, c[0x0][0x398] ;  /* 0x0000e600ff007b82 */ /* 0x000e220000000800 */
[----:B------:R-:W1:Y:S01]  /*0020*/  S2R R2, SR_TID.Y ;  /* 0x0000000000027919 */ /* 0x000e620000002200 */
[----:B------:R-:W2:Y:S06]  /*0030*/  S2R R11, SR_TID.X ;  /* 0x00000000000b7919 */ /* 0x000eac0000002100 */
[----:B------:R-:W3:Y:S08]  /*0040*/  LDC.64 R8, c[0x0][0x3a0] ;  /* 0x0000e800ff087b82 */ /* 0x000ef00000000a00 */
[----:B------:R-:W1:Y:S01]  /*0050*/  S2UR UR4, SR_CTAID.Y ;  /* 0x00000000000479c3 */ /* 0x000e620000002600 */
[----:B0-----:R-:W3:Y:S07]  /*0060*/  I2F.F64 R4, R0 ;  /* 0x0000000000047312 */ /* 0x001eee0000201c00 */
[----:B------:R-:W1:Y:S08]  /*0070*/  LDC R3, c[0x0][0x364] ;  /* 0x0000d900ff037b82 */ /* 0x000e700000000800 */
[----:B------:R-:W2:Y:S01]  /*0080*/  S2UR UR5, SR_CTAID.X ;  /* 0x00000000000579c3 */ /* 0x000ea20000002500 */
[----:B---3--:R-:W-:-:S07]  /*0090*/  DMUL R6, R4, R8 ;  /* 0x0000000804067228 */ /* 0x008fce0000000000 */
[----:B------:R-:W2:Y:S03]  /*00a0*/  LDC R10, c[0x0][0x360] ;  /* 0x0000d800ff0a7b82 */ /* 0x000ea60000000800 */
[----:B------:R-:W0:Y:S01]  /*00b0*/  F2I.F64.TRUNC R6, R6 ;  /* 0x0000000600067311 */ /* 0x000e22000030d100 */
[----:B-1----:R-:W-:-:S05]  /*00c0*/  IMAD R3, R3, UR4, R2 ;  /* 0x0000000403037c24 */ /* 0x002fca000f8e0202 */
[----:B0-----:R-:W-:Y:S01]  /*00d0*/  ISETP.GE.AND P0, PT, R3, R6, PT ;  /* 0x000000060300720c */ /* 0x001fe20003f06270 */
[----:B--2---:R-:W-:-:S12]  /*00e0*/  IMAD R2, R10, UR5, R11 ;  /* 0x000000050a027c24 */ /* 0x004fd8000f8e020b */
[----:B------:R-:W-:Y:S05]  /*00f0*/  @P0 EXIT ;  /* 0x000000000000094d */ /* 0x000fea0003800000 */
[----:B------:R-:W-:-:S08]  /*0100*/  DADD R6, -R8, 1 ;  /* 0x3ff0000008067429 */ /* 0x000fd00000000100 */
[----:B------:R-:W-:-:S06]  /*0110*/  DMUL R6, R4, R6 ;  /* 0x0000000604067228 */ /* 0x000fcc0000000000 */
        /* <DEDUP_REMOVED lines=22> */
.L_x_12:
        /* <DEDUP_REMOVED lines=41> */
.L_x_11:
        /* <DEDUP_REMOVED lines=32> */
.L_x_13:
        /* <DEDUP_REMOVED lines=32> */
.L_x_10:
[----:B------:R-:W1:Y:S01]  /*0910*/  LDC.64 R6, c[0x0][0x390] ;  /* 0x0000e400ff067b82 */ /* 0x000e620000000a00 */
[----:B------:R-:W-:-:S04]  /*0920*/  IMAD R3, R3, R5, R2 ;  /* 0x0000000503037224 */ /* 0x000fc800078e0202 */
[----:B-1----:R-:W-:-:S05]  /*0930*/  IMAD.WIDE R2, R3, 0x8, R6 ;  /* 0x0000000803027825 */ /* 0x002fca00078e0206 */
[----:B0-----:R-:W-:Y:S01]  /*0940*/  STG.E.64 desc[UR4][R2.64], R18 ;  /* 0x0000001202007986 */ /* 0x001fe2000c101b04 */
[----:B------:R-:W-:Y:S05]  /*0950*/  EXIT ;  /* 0x000000000000794d */ /* 0x000fea0003800000 */
.L_x_14:
        /* <DEDUP_REMOVED lines=10> */
.L_x_22:


//--------------------- .text._Z11firstkernelPdS_S_id --------------------------
	.section	.text._Z11firstkernelPdS_S_id,"ax",@progbits
	.align	128
        .global         _Z11firstkernelPdS_S_id
        .type           _Z11firstkernelPdS_S_id,@function
        .size           _Z11firstkernelPdS_S_id,(.L_x_23 - _Z11firstkernelPdS_S_id)
        .other          _Z11firstkernelPdS_S_id,@"STO_CUDA_ENTRY STV_DEFAULT"
_Z11firstkernelPdS_S_id:
.text._Z11firstkernelPdS_S_id:
[----:B------:R-:W-:Y:S08]  /*0000*/  LDC R1, c[0x0][0x37c] ;  /* 0x0000df00ff017b82 */ /* 0x000ff00000000800 */
[----:B------:R-:W0:Y:S01]  /*0010*/  LDC R0, c[0x0][0x398] ;  /* 0x0000e600ff007b82 */ /* 0x000e220000000800 */
[----:B------:R-:W1:Y:S01]  /*0020*/  S2R R5, SR_TID.Y ;  /* 0x0000000000057919 */ /* 0x000e620000002200 */
[----:B------:R-:W2:Y:S01]  /*0030*/  LDCU.64 UR6, c[0x0][0x3a0] ;  /* 0x00007400ff0677ac */ /* 0x000ea20008000a00 */
[----:B------:R-:W3:Y:S05]  /*0040*/  S2R R9, SR_TID.X ;  /* 0x0000000000097919 */ /* 0x000eea0000002100 */
[----:B------:R-:W1:Y:S08]  /*0050*/  S2UR UR4, SR_CTAID.Y ;  /* 0x00000000000479c3 */ /* 0x000e700000002600 */
[----:B------:R-:W1:Y:S01]  /*0060*/  LDC R4, c[0x0][0x364] ;  /* 0x0000d900ff047b82 */ /* 0x000e620000000800 */
[----:B0-----:R-:W2:Y:S07]  /*0070*/  I2F.F64 R2, R0 ;  /* 0x0000000000027312 */ /* 0x001eae0000201c00 */
[----:B------:R-:W3:Y:S08]  /*0080*/  S2UR UR5, SR_CTAID.X ;  /* 0x00000000000579c3 */ /* 0x000ef00000002500 */
[----:B------:R-:W3:Y:S01]  /*0090*/  LDC R8, c[0x0][0x360] ;  /* 0x0000d800ff087b82 */ /* 0x000ee20000000800 */
[----:B--2---:R-:W-:Y:S01]  /*00a0*/  DMUL R6, R2, UR6 ;  /* 0x0000000602067c28 */ /* 0x004fe20008000000 */
[----:B-1----:R-:W-:-:S05]  /*00b0*/  IMAD R3, R4, UR4, R5 ;  /* 0x0000000404037c24 */ /* 0x002fca000f8e0205 */
[----:B------:R-:W0:Y:S01]  /*00c0*/  F2I.F64.TRUNC R2, R6 ;  /* 0x0000000600027311 */ /* 0x000e22000030d100 */
[----:B---3--:R-:W-:-:S05]  /*00d0*/  IMAD R5, R8, UR5, R9 ;  /* 0x0000000508057c24 */ /* 0x008fca000f8e0209 */
        /* <DEDUP_REMOVED lines=22> */
.L_x_17:
        /* <DEDUP_REMOVED lines=41> */
.L_x_16:
        /* <DEDUP_REMOVED lines=32> */
.L_x_18:
        /* <DEDUP_REMOVED lines=32> */
.L_x_15:
[----:B------:R-:W1:Y:S01]  /*08d0*/  LDC.64 R6, c[0x0][0x390] ;  /* 0x0000e400ff067b82 */ /* 0x000e620000000a00 */
[----:B------:R-:W-:-:S04]  /*08e0*/  IMAD R3, R3, R2, R5 ;  /* 0x0000000203037224 */ /* 0x000fc800078e0205 */
[----:B-1----:R-:W-:-:S05]  /*08f0*/  IMAD.WIDE R2, R3, 0x8, R6 ;  /* 0x0000000803027825 */ /* 0x002fca00078e0206 */
[----:B0-----:R-:W-:Y:S01]  /*0900*/  STG.E.64 desc[UR4][R2.64], R18 ;  /* 0x0000001202007986 */ /* 0x001fe2000c101b04 */
[----:B------:R-:W-:Y:S05]  /*0910*/  EXIT ;  /* 0x000000000000794d */ /* 0x000fea0003800000 */
.L_x_19:
        /* <DEDUP_REMOVED lines=14> */
.L_x_23:


//--------------------- .nv.shared.reserved.0     --------------------------
	.section	.nv.shared.reserved.0,"aw",@nobits
	.weak		__nv_reservedSMEM_offset_0_alias
	.size		__nv_reservedSMEM_offset_0_alias, 0, 64
	.other		__nv_reservedSMEM_offset_0_alias,@"STO_CUDA_RESERVED_SHARED STV_DEFAULT"
__nv_reservedSMEM_offset_0_alias:
	.zero		0
	.zero		64


//--------------------- .nv.constant0._Z12fourthKernelPdS_S_id --------------------------
	.section	.nv.constant0._Z12fourthKernelPdS_S_id,"a",@progbits
	.sectionflags	@""
	.align	4
.nv.constant0._Z12fourthKernelPdS_S_id:
	.zero		936


//--------------------- .nv.constant0._Z11thirdKernelPdS_S_id --------------------------
	.section	.nv.constant0._Z11thirdKernelPdS_S_id,"a",@progbits
	.sectionflags	@""
	.align	4
.nv.constant0._Z11thirdKernelPdS_S_id:
	.zero		936


//--------------------- .nv.constant0._Z12secondKernelPdS_S_id --------------------------
	.section	.nv.constant0._Z12secondKernelPdS_S_id,"a",@progbits
	.sectionflags	@""
	.align	4
.nv.constant0._Z12secondKernelPdS_S_id:
	.zero		936


//--------------------- .nv.constant0._Z11firstkernelPdS_S_id --------------------------
	.section	.nv.constant0._Z11firstkernelPdS_S_id,"a",@progbits
	.sectionflags	@""
	.align	4
.nv.constant0._Z11firstkernelPdS_S_id:
	.zero		936


//--------------------- SYMBOLS --------------------------

	.type		.nv.reservedSmem.offset0,@object
	.size		.nv.reservedSmem.offset0,0x4
